//
// Generated by NVIDIA NVVM Compiler
//
// Compiler Build ID: CL-36424714
// Cuda compilation tools, release 13.0, V13.0.88
// Based on NVVM 20.0.0
//

.version 9.0
.target sm_100
.address_size 64

	// .globl	_Z14initRandStatesP17curandStateXORWOWmi
.global .align 4 .b8 precalc_xorwow_matrix[102400];
.global .align 4 .b8 precalc_xorwow_offset_matrix[102400];
.global .align 4 .b8 mrg32k3aM1[2304];
.global .align 4 .b8 mrg32k3aM2[2304];
.global .align 4 .b8 mrg32k3aM1SubSeq[2016];
.global .align 4 .b8 mrg32k3aM2SubSeq[2016];
.global .align 4 .b8 mrg32k3aM1Seq[2304];
.global .align 4 .b8 mrg32k3aM2Seq[2304];
.const .align 8 .b8 __cr_lgamma_table[72];
.const .align 4 .u32 d_v;
.const .align 4 .u32 d_k;
.const .align 4 .u32 d_m;
.const .align 4 .u32 d_t;
.const .align 4 .u32 d_b;
.const .align 4 .u32 d_numMSubsets;
.const .align 4 .u32 d_numKSubsets;
.const .align 4 .u32 d_coverLen;
.const .align 4 .u32 d_sentinel;
.global .align 4 .b8 d_binCoef[16384];

.visible .entry _Z14initRandStatesP17curandStateXORWOWmi(
	.param .u64 .ptr .align 1 _Z14initRandStatesP17curandStateXORWOWmi_param_0,
	.param .u64 _Z14initRandStatesP17curandStateXORWOWmi_param_1,
	.param .u32 _Z14initRandStatesP17curandStateXORWOWmi_param_2
)
{
	.reg .pred 	%p<25>;
	.reg .b32 	%r<415>;
	.reg .b64 	%rd<21>;

	ld.param.u64 	%rd8, [_Z14initRandStatesP17curandStateXORWOWmi_param_0];
	ld.param.u64 	%rd9, [_Z14initRandStatesP17curandStateXORWOWmi_param_1];
	ld.param.u32 	%r183, [_Z14initRandStatesP17curandStateXORWOWmi_param_2];
	mov.u32 	%r184, %ctaid.x;
	mov.u32 	%r185, %ntid.x;
	mov.u32 	%r186, %tid.x;
	mad.lo.s32 	%r1, %r184, %r185, %r186;
	setp.ge.s32 	%p1, %r1, %r183;
	@%p1 bra 	$L__BB0_44;
	cvta.to.global.u64 	%rd10, %rd8;
	mul.lo.s32 	%r187, %r1, 12345;
	cvt.s64.s32 	%rd11, %r187;
	add.s64 	%rd12, %rd9, %rd11;
	cvt.s64.s32 	%rd20, %r1;
	mul.wide.s32 	%rd13, %r1, 48;
	add.s64 	%rd2, %rd10, %rd13;
	cvt.u32.u64 	%r188, %rd12;
	xor.b32  	%r189, %r188, -1429050551;
	mul.lo.s32 	%r190, %r189, 1099087573;
	{ .reg .b32 tmp; mov.b64 {tmp, %r191}, %rd12; }
	xor.b32  	%r192, %r191, -136515619;
	mul.lo.s32 	%r193, %r192, -1703105765;
	add.s32 	%r194, %r190, %r193;
	add.s32 	%r195, %r194, 6615241;
	add.s32 	%r196, %r190, 123456789;
	st.global.v2.u32 	[%rd2], {%r195, %r196};
	xor.b32  	%r197, %r190, 362436069;
	add.s32 	%r198, %r193, 521288629;
	st.global.v2.u32 	[%rd2+8], {%r197, %r198};
	xor.b32  	%r199, %r193, 88675123;
	add.s32 	%r200, %r190, 5783321;
	st.global.v2.u32 	[%rd2+16], {%r199, %r200};
	setp.eq.s32 	%p2, %r1, 0;
	@%p2 bra 	$L__BB0_43;
	mov.b32 	%r321, 0;
$L__BB0_3:
	and.b64  	%rd4, %rd20, 3;
	setp.eq.s64 	%p3, %rd4, 0;
	@%p3 bra 	$L__BB0_42;
	mul.wide.u32 	%rd14, %r321, 3200;
	mov.u64 	%rd15, precalc_xorwow_matrix;
	add.s64 	%rd5, %rd15, %rd14;
	cvt.u32.u64 	%r3, %rd4;
	mov.b32 	%r322, 0;
$L__BB0_5:
	mov.b32 	%r335, 0;
	mov.u32 	%r336, %r335;
	mov.u32 	%r337, %r335;
	mov.u32 	%r338, %r335;
	mov.u32 	%r339, %r335;
	mov.u32 	%r328, %r335;
$L__BB0_6:
	mul.wide.u32 	%rd16, %r328, 4;
	add.s64 	%rd17, %rd2, %rd16;
	ld.global.u32 	%r11, [%rd17+4];
	shl.b32 	%r12, %r328, 5;
	mov.b32 	%r334, 0;
$L__BB0_7:
	.pragma "nounroll";
	shr.u32 	%r205, %r11, %r334;
	and.b32  	%r206, %r205, 1;
	setp.eq.b32 	%p4, %r206, 1;
	not.pred 	%p5, %p4;
	add.s32 	%r207, %r12, %r334;
	mul.lo.s32 	%r208, %r207, 5;
	mul.wide.u32 	%rd18, %r208, 4;
	add.s64 	%rd6, %rd5, %rd18;
	@%p5 bra 	$L__BB0_9;
	ld.global.u32 	%r209, [%rd6];
	xor.b32  	%r339, %r339, %r209;
	ld.global.u32 	%r210, [%rd6+4];
	xor.b32  	%r338, %r338, %r210;
	ld.global.u32 	%r211, [%rd6+8];
	xor.b32  	%r337, %r337, %r211;
	ld.global.u32 	%r212, [%rd6+12];
	xor.b32  	%r336, %r336, %r212;
	ld.global.u32 	%r213, [%rd6+16];
	xor.b32  	%r335, %r335, %r213;
$L__BB0_9:
	and.b32  	%r215, %r205, 2;
	setp.eq.s32 	%p6, %r215, 0;
	@%p6 bra 	$L__BB0_11;
	ld.global.u32 	%r216, [%rd6+20];
	xor.b32  	%r339, %r339, %r216;
	ld.global.u32 	%r217, [%rd6+24];
	xor.b32  	%r338, %r338, %r217;
	ld.global.u32 	%r218, [%rd6+28];
	xor.b32  	%r337, %r337, %r218;
	ld.global.u32 	%r219, [%rd6+32];
	xor.b32  	%r336, %r336, %r219;
	ld.global.u32 	%r220, [%rd6+36];
	xor.b32  	%r335, %r335, %r220;
$L__BB0_11:
	and.b32  	%r222, %r205, 4;
	setp.eq.s32 	%p7, %r222, 0;
	@%p7 bra 	$L__BB0_13;
	ld.global.u32 	%r223, [%rd6+40];
	xor.b32  	%r339, %r339, %r223;
	ld.global.u32 	%r224, [%rd6+44];
	xor.b32  	%r338, %r338, %r224;
	ld.global.u32 	%r225, [%rd6+48];
	xor.b32  	%r337, %r337, %r225;
	ld.global.u32 	%r226, [%rd6+52];
	xor.b32  	%r336, %r336, %r226;
	ld.global.u32 	%r227, [%rd6+56];
	xor.b32  	%r335, %r335, %r227;
$L__BB0_13:
	and.b32  	%r229, %r205, 8;
	setp.eq.s32 	%p8, %r229, 0;
	@%p8 bra 	$L__BB0_15;
	ld.global.u32 	%r230, [%rd6+60];
	xor.b32  	%r339, %r339, %r230;
	ld.global.u32 	%r231, [%rd6+64];
	xor.b32  	%r338, %r338, %r231;
	ld.global.u32 	%r232, [%rd6+68];
	xor.b32  	%r337, %r337, %r232;
	ld.global.u32 	%r233, [%rd6+72];
	xor.b32  	%r336, %r336, %r233;
	ld.global.u32 	%r234, [%rd6+76];
	xor.b32  	%r335, %r335, %r234;
$L__BB0_15:
	and.b32  	%r236, %r205, 16;
	setp.eq.s32 	%p9, %r236, 0;
	@%p9 bra 	$L__BB0_17;
	ld.global.u32 	%r237, [%rd6+80];
	xor.b32  	%r339, %r339, %r237;
	ld.global.u32 	%r238, [%rd6+84];
	xor.b32  	%r338, %r338, %r238;
	ld.global.u32 	%r239, [%rd6+88];
	xor.b32  	%r337, %r337, %r239;
	ld.global.u32 	%r240, [%rd6+92];
	xor.b32  	%r336, %r336, %r240;
	ld.global.u32 	%r241, [%rd6+96];
	xor.b32  	%r335, %r335, %r241;
$L__BB0_17:
	and.b32  	%r243, %r205, 32;
	setp.eq.s32 	%p10, %r243, 0;
	@%p10 bra 	$L__BB0_19;
	ld.global.u32 	%r244, [%rd6+100];
	xor.b32  	%r339, %r339, %r244;
	ld.global.u32 	%r245, [%rd6+104];
	xor.b32  	%r338, %r338, %r245;
	ld.global.u32 	%r246, [%rd6+108];
	xor.b32  	%r337, %r337, %r246;
	ld.global.u32 	%r247, [%rd6+112];
	xor.b32  	%r336, %r336, %r247;
	ld.global.u32 	%r248, [%rd6+116];
	xor.b32  	%r335, %r335, %r248;
$L__BB0_19:
	and.b32  	%r250, %r205, 64;
	setp.eq.s32 	%p11, %r250, 0;
	@%p11 bra 	$L__BB0_21;
	ld.global.u32 	%r251, [%rd6+120];
	xor.b32  	%r339, %r339, %r251;
	ld.global.u32 	%r252, [%rd6+124];
	xor.b32  	%r338, %r338, %r252;
	ld.global.u32 	%r253, [%rd6+128];
	xor.b32  	%r337, %r337, %r253;
	ld.global.u32 	%r254, [%rd6+132];
	xor.b32  	%r336, %r336, %r254;
	ld.global.u32 	%r255, [%rd6+136];
	xor.b32  	%r335, %r335, %r255;
$L__BB0_21:
	and.b32  	%r257, %r205, 128;
	setp.eq.s32 	%p12, %r257, 0;
	@%p12 bra 	$L__BB0_23;
	ld.global.u32 	%r258, [%rd6+140];
	xor.b32  	%r339, %r339, %r258;
	ld.global.u32 	%r259, [%rd6+144];
	xor.b32  	%r338, %r338, %r259;
	ld.global.u32 	%r260, [%rd6+148];
	xor.b32  	%r337, %r337, %r260;
	ld.global.u32 	%r261, [%rd6+152];
	xor.b32  	%r336, %r336, %r261;
	ld.global.u32 	%r262, [%rd6+156];
	xor.b32  	%r335, %r335, %r262;
$L__BB0_23:
	and.b32  	%r264, %r205, 256;
	setp.eq.s32 	%p13, %r264, 0;
	@%p13 bra 	$L__BB0_25;
	ld.global.u32 	%r265, [%rd6+160];
	xor.b32  	%r339, %r339, %r265;
	ld.global.u32 	%r266, [%rd6+164];
	xor.b32  	%r338, %r338, %r266;
	ld.global.u32 	%r267, [%rd6+168];
	xor.b32  	%r337, %r337, %r267;
	ld.global.u32 	%r268, [%rd6+172];
	xor.b32  	%r336, %r336, %r268;
	ld.global.u32 	%r269, [%rd6+176];
	xor.b32  	%r335, %r335, %r269;
$L__BB0_25:
	and.b32  	%r271, %r205, 512;
	setp.eq.s32 	%p14, %r271, 0;
	@%p14 bra 	$L__BB0_27;
	ld.global.u32 	%r272, [%rd6+180];
	xor.b32  	%r339, %r339, %r272;
	ld.global.u32 	%r273, [%rd6+184];
	xor.b32  	%r338, %r338, %r273;
	ld.global.u32 	%r274, [%rd6+188];
	xor.b32  	%r337, %r337, %r274;
	ld.global.u32 	%r275, [%rd6+192];
	xor.b32  	%r336, %r336, %r275;
	ld.global.u32 	%r276, [%rd6+196];
	xor.b32  	%r335, %r335, %r276;
$L__BB0_27:
	and.b32  	%r278, %r205, 1024;
	setp.eq.s32 	%p15, %r278, 0;
	@%p15 bra 	$L__BB0_29;
	ld.global.u32 	%r279, [%rd6+200];
	xor.b32  	%r339, %r339, %r279;
	ld.global.u32 	%r280, [%rd6+204];
	xor.b32  	%r338, %r338, %r280;
	ld.global.u32 	%r281, [%rd6+208];
	xor.b32  	%r337, %r337, %r281;
	ld.global.u32 	%r282, [%rd6+212];
	xor.b32  	%r336, %r336, %r282;
	ld.global.u32 	%r283, [%rd6+216];
	xor.b32  	%r335, %r335, %r283;
$L__BB0_29:
	and.b32  	%r285, %r205, 2048;
	setp.eq.s32 	%p16, %r285, 0;
	@%p16 bra 	$L__BB0_31;
	ld.global.u32 	%r286, [%rd6+220];
	xor.b32  	%r339, %r339, %r286;
	ld.global.u32 	%r287, [%rd6+224];
	xor.b32  	%r338, %r338, %r287;
	ld.global.u32 	%r288, [%rd6+228];
	xor.b32  	%r337, %r337, %r288;
	ld.global.u32 	%r289, [%rd6+232];
	xor.b32  	%r336, %r336, %r289;
	ld.global.u32 	%r290, [%rd6+236];
	xor.b32  	%r335, %r335, %r290;
$L__BB0_31:
	and.b32  	%r292, %r205, 4096;
	setp.eq.s32 	%p17, %r292, 0;
	@%p17 bra 	$L__BB0_33;
	ld.global.u32 	%r293, [%rd6+240];
	xor.b32  	%r339, %r339, %r293;
	ld.global.u32 	%r294, [%rd6+244];
	xor.b32  	%r338, %r338, %r294;
	ld.global.u32 	%r295, [%rd6+248];
	xor.b32  	%r337, %r337, %r295;
	ld.global.u32 	%r296, [%rd6+252];
	xor.b32  	%r336, %r336, %r296;
	ld.global.u32 	%r297, [%rd6+256];
	xor.b32  	%r335, %r335, %r297;
$L__BB0_33:
	and.b32  	%r299, %r205, 8192;
	setp.eq.s32 	%p18, %r299, 0;
	@%p18 bra 	$L__BB0_35;
	ld.global.u32 	%r300, [%rd6+260];
	xor.b32  	%r339, %r339, %r300;
	ld.global.u32 	%r301, [%rd6+264];
	xor.b32  	%r338, %r338, %r301;
	ld.global.u32 	%r302, [%rd6+268];
	xor.b32  	%r337, %r337, %r302;
	ld.global.u32 	%r303, [%rd6+272];
	xor.b32  	%r336, %r336, %r303;
	ld.global.u32 	%r304, [%rd6+276];
	xor.b32  	%r335, %r335, %r304;
$L__BB0_35:
	and.b32  	%r306, %r205, 16384;
	setp.eq.s32 	%p19, %r306, 0;
	@%p19 bra 	$L__BB0_37;
	ld.global.u32 	%r307, [%rd6+280];
	xor.b32  	%r339, %r339, %r307;
	ld.global.u32 	%r308, [%rd6+284];
	xor.b32  	%r338, %r338, %r308;
	ld.global.u32 	%r309, [%rd6+288];
	xor.b32  	%r337, %r337, %r309;
	ld.global.u32 	%r310, [%rd6+292];
	xor.b32  	%r336, %r336, %r310;
	ld.global.u32 	%r311, [%rd6+296];
	xor.b32  	%r335, %r335, %r311;
$L__BB0_37:
	and.b32  	%r313, %r205, 32768;
	setp.eq.s32 	%p20, %r313, 0;
	@%p20 bra 	$L__BB0_39;
	ld.global.u32 	%r314, [%rd6+300];
	xor.b32  	%r339, %r339, %r314;
	ld.global.u32 	%r315, [%rd6+304];
	xor.b32  	%r338, %r338, %r315;
	ld.global.u32 	%r316, [%rd6+308];
	xor.b32  	%r337, %r337, %r316;
	ld.global.u32 	%r317, [%rd6+312];
	xor.b32  	%r336, %r336, %r317;
	ld.global.u32 	%r318, [%rd6+316];
	xor.b32  	%r335, %r335, %r318;
$L__BB0_39:
	add.s32 	%r334, %r334, 16;
	setp.ne.s32 	%p21, %r334, 32;
	@%p21 bra 	$L__BB0_7;
	mad.lo.s32 	%r319, %r328, -31, %r12;
	add.s32 	%r328, %r319, 1;
	setp.ne.s32 	%p22, %r328, 5;
	@%p22 bra 	$L__BB0_6;
	st.global.u32 	[%rd2+4], %r339;
	st.global.u32 	[%rd2+8], %r338;
	st.global.u32 	[%rd2+12], %r337;
	st.global.u32 	[%rd2+16], %r336;
	st.global.u32 	[%rd2+20], %r335;
	add.s32 	%r322, %r322, 1;
	setp.lt.u32 	%p23, %r322, %r3;
	@%p23 bra 	$L__BB0_5;
$L__BB0_42:
	shr.u64 	%rd7, %rd20, 2;
	add.s32 	%r321, %r321, 1;
	setp.gt.u64 	%p24, %rd20, 3;
	mov.u64 	%rd20, %rd7;
	@%p24 bra 	$L__BB0_3;
$L__BB0_43:
	mov.b32 	%r320, 0;
	st.global.v2.u32 	[%rd2+24], {%r320, %r320};
	st.global.u32 	[%rd2+32], %r320;
	mov.b64 	%rd19, 0;
	st.global.u64 	[%rd2+40], %rd19;
$L__BB0_44:
	ret;

}
	// .globl	_Z13initSolutionsPmPjS0_PhPiS0_P17curandStateXORWOWi
.visible .entry _Z13initSolutionsPmPjS0_PhPiS0_P17curandStateXORWOWi(
	.param .u64 .ptr .align 1 _Z13initSolutionsPmPjS0_PhPiS0_P17curandStateXORWOWi_param_0,
	.param .u64 .ptr .align 1 _Z13initSolutionsPmPjS0_PhPiS0_P17curandStateXORWOWi_param_1,
	.param .u64 .ptr .align 1 _Z13initSolutionsPmPjS0_PhPiS0_P17curandStateXORWOWi_param_2,
	.param .u64 .ptr .align 1 _Z13initSolutionsPmPjS0_PhPiS0_P17curandStateXORWOWi_param_3,
	.param .u64 .ptr .align 1 _Z13initSolutionsPmPjS0_PhPiS0_P17curandStateXORWOWi_param_4,
	.param .u64 .ptr .align 1 _Z13initSolutionsPmPjS0_PhPiS0_P17curandStateXORWOWi_param_5,
	.param .u64 .ptr .align 1 _Z13initSolutionsPmPjS0_PhPiS0_P17curandStateXORWOWi_param_6,
	.param .u32 _Z13initSolutionsPmPjS0_PhPiS0_P17curandStateXORWOWi_param_7
)
{
	.reg .pred 	%p<112>;
	.reg .b16 	%rs<220>;
	.reg .b32 	%r<588>;
	.reg .b32 	%f<2>;
	.reg .b64 	%rd<381>;
	.reg .b64 	%fd<2>;

	ld.param.u64 	%rd37, [_Z13initSolutionsPmPjS0_PhPiS0_P17curandStateXORWOWi_param_0];
	ld.param.u64 	%rd38, [_Z13initSolutionsPmPjS0_PhPiS0_P17curandStateXORWOWi_param_1];
	ld.param.u64 	%rd39, [_Z13initSolutionsPmPjS0_PhPiS0_P17curandStateXORWOWi_param_2];
	ld.param.u64 	%rd34, [_Z13initSolutionsPmPjS0_PhPiS0_P17curandStateXORWOWi_param_3];
	ld.param.u64 	%rd35, [_Z13initSolutionsPmPjS0_PhPiS0_P17curandStateXORWOWi_param_4];
	ld.param.u64 	%rd40, [_Z13initSolutionsPmPjS0_PhPiS0_P17curandStateXORWOWi_param_5];
	ld.param.u64 	%rd36, [_Z13initSolutionsPmPjS0_PhPiS0_P17curandStateXORWOWi_param_6];
	ld.param.u32 	%r231, [_Z13initSolutionsPmPjS0_PhPiS0_P17curandStateXORWOWi_param_7];
	cvta.to.global.u64 	%rd1, %rd39;
	cvta.to.global.u64 	%rd2, %rd40;
	cvta.to.global.u64 	%rd3, %rd38;
	cvta.to.global.u64 	%rd4, %rd37;
	mov.u32 	%r232, %ctaid.x;
	mov.u32 	%r233, %ntid.x;
	mov.u32 	%r234, %tid.x;
	mad.lo.s32 	%r1, %r232, %r233, %r234;
	setp.ge.s32 	%p1, %r1, %r231;
	@%p1 bra 	$L__BB1_120;
	cvta.to.global.u64 	%rd41, %rd36;
	cvta.to.global.u64 	%rd5, %rd34;
	mul.wide.s32 	%rd42, %r1, 48;
	add.s64 	%rd6, %rd41, %rd42;
	ld.global.v2.u32 	{%r566, %r565}, [%rd6];
	ld.global.v2.u32 	{%r564, %r563}, [%rd6+8];
	ld.global.v2.u32 	{%r562, %r561}, [%rd6+16];
	ld.global.v2.u32 	{%r8, %r9}, [%rd6+24];
	ld.global.f32 	%f1, [%rd6+32];
	ld.global.f64 	%fd1, [%rd6+40];
	ld.const.u32 	%r10, [d_b];
	mul.lo.s32 	%r235, %r10, %r1;
	cvt.s64.s32 	%rd7, %r235;
	ld.const.u32 	%r11, [d_coverLen];
	mul.lo.s32 	%r236, %r235, %r11;
	cvt.s64.s32 	%rd8, %r236;
	ld.const.u32 	%r12, [d_numMSubsets];
	mul.lo.s32 	%r237, %r12, %r1;
	cvt.s64.s32 	%rd9, %r237;
	add.s64 	%rd10, %rd5, %rd9;
	setp.lt.s32 	%p2, %r12, 1;
	@%p2 bra 	$L__BB1_14;
	and.b32  	%r13, %r12, 15;
	setp.lt.u32 	%p3, %r12, 16;
	mov.b32 	%r478, 0;
	@%p3 bra 	$L__BB1_5;
	and.b32  	%r478, %r12, 2147483632;
	mov.b32 	%r539, 0;
$L__BB1_4:
	.pragma "nounroll";
	cvt.u64.u32 	%rd43, %r539;
	add.s64 	%rd44, %rd10, %rd43;
	mov.b16 	%rs1, 0;
	st.global.u8 	[%rd44], %rs1;
	st.global.u8 	[%rd44+1], %rs1;
	st.global.u8 	[%rd44+2], %rs1;
	st.global.u8 	[%rd44+3], %rs1;
	st.global.u8 	[%rd44+4], %rs1;
	st.global.u8 	[%rd44+5], %rs1;
	st.global.u8 	[%rd44+6], %rs1;
	st.global.u8 	[%rd44+7], %rs1;
	st.global.u8 	[%rd44+8], %rs1;
	st.global.u8 	[%rd44+9], %rs1;
	st.global.u8 	[%rd44+10], %rs1;
	st.global.u8 	[%rd44+11], %rs1;
	st.global.u8 	[%rd44+12], %rs1;
	st.global.u8 	[%rd44+13], %rs1;
	st.global.u8 	[%rd44+14], %rs1;
	st.global.u8 	[%rd44+15], %rs1;
	add.s32 	%r539, %r539, 16;
	setp.eq.s32 	%p4, %r539, %r478;
	@%p4 bra 	$L__BB1_5;
	bra.uni 	$L__BB1_4;
$L__BB1_5:
	setp.eq.s32 	%p5, %r13, 0;
	@%p5 bra 	$L__BB1_14;
	and.b32  	%r16, %r12, 7;
	setp.lt.u32 	%p6, %r13, 8;
	@%p6 bra 	$L__BB1_8;
	cvt.u64.u32 	%rd45, %r478;
	add.s64 	%rd46, %rd10, %rd45;
	mov.b16 	%rs2, 0;
	st.global.u8 	[%rd46], %rs2;
	st.global.u8 	[%rd46+1], %rs2;
	st.global.u8 	[%rd46+2], %rs2;
	st.global.u8 	[%rd46+3], %rs2;
	st.global.u8 	[%rd46+4], %rs2;
	st.global.u8 	[%rd46+5], %rs2;
	st.global.u8 	[%rd46+6], %rs2;
	st.global.u8 	[%rd46+7], %rs2;
	add.s32 	%r478, %r478, 8;
$L__BB1_8:
	setp.eq.s32 	%p7, %r16, 0;
	@%p7 bra 	$L__BB1_14;
	and.b32  	%r19, %r12, 3;
	setp.lt.u32 	%p8, %r16, 4;
	@%p8 bra 	$L__BB1_11;
	cvt.u64.u32 	%rd47, %r478;
	add.s64 	%rd48, %rd10, %rd47;
	mov.b16 	%rs3, 0;
	st.global.u8 	[%rd48], %rs3;
	st.global.u8 	[%rd48+1], %rs3;
	st.global.u8 	[%rd48+2], %rs3;
	st.global.u8 	[%rd48+3], %rs3;
	add.s32 	%r478, %r478, 4;
$L__BB1_11:
	setp.eq.s32 	%p9, %r19, 0;
	@%p9 bra 	$L__BB1_14;
	mov.b32 	%r482, 0;
$L__BB1_13:
	.pragma "nounroll";
	cvt.u64.u32 	%rd49, %r478;
	add.s64 	%rd50, %rd10, %rd49;
	mov.b16 	%rs4, 0;
	st.global.u8 	[%rd50], %rs4;
	add.s32 	%r478, %r478, 1;
	add.s32 	%r482, %r482, 1;
	setp.ne.s32 	%p10, %r482, %r19;
	@%p10 bra 	$L__BB1_13;
$L__BB1_14:
	setp.lt.s32 	%p11, %r10, 1;
	@%p11 bra 	$L__BB1_106;
	ld.const.u32 	%r26, [d_numKSubsets];
	ld.const.u32 	%r27, [d_k];
	setp.lt.s32 	%p12, %r27, 1;
	ld.const.u32 	%r28, [d_v];
	add.s32 	%r29, %r11, -1;
	@%p12 bra 	$L__BB1_68;
	setp.lt.s32 	%p39, %r11, 1;
	@%p39 bra 	$L__BB1_50;
	and.b32  	%r30, %r11, 15;
	add.s32 	%r31, %r30, -1;
	and.b32  	%r32, %r11, 7;
	add.s32 	%r367, %r11, 15;
	and.b32  	%r368, %r367, 15;
	add.s32 	%r33, %r368, -1;
	add.s32 	%r369, %r11, 7;
	and.b32  	%r370, %r369, 7;
	add.s32 	%r34, %r370, -1;
	and.b32  	%r35, %r11, 2147483632;
	and.b32  	%r36, %r11, 3;
	and.b32  	%r37, %r29, 15;
	and.b32  	%r38, %r29, -16;
	and.b32  	%r39, %r367, 7;
	and.b32  	%r40, %r369, 3;
	mov.b32 	%r483, 0;
	mov.u64 	%rd264, d_binCoef;
$L__BB1_18:
	mov.u32 	%r43, %r565;
	mov.u32 	%r565, %r564;
	mov.u32 	%r564, %r563;
	mov.u32 	%r563, %r562;
	mov.u32 	%r562, %r561;
	shr.u32 	%r371, %r43, 2;
	xor.b32  	%r372, %r371, %r43;
	shl.b32 	%r373, %r562, 4;
	shl.b32 	%r374, %r372, 1;
	xor.b32  	%r375, %r373, %r374;
	xor.b32  	%r376, %r375, %r562;
	xor.b32  	%r561, %r376, %r372;
	add.s32 	%r566, %r566, 362437;
	add.s32 	%r377, %r561, %r566;
	rem.u32 	%r50, %r377, %r26;
	mov.b64 	%rd377, 0;
	mov.u32 	%r490, %r27;
	mov.u32 	%r491, %r50;
	mov.u32 	%r494, %r28;
$L__BB1_19:
	shl.b32 	%r378, %r494, 6;
	add.s32 	%r493, %r490, %r378;
$L__BB1_20:
	add.s32 	%r494, %r494, -1;
	add.s32 	%r493, %r493, -64;
	mul.wide.s32 	%rd263, %r493, 4;
	add.s64 	%rd265, %rd264, %rd263;
	ld.global.u32 	%r59, [%rd265];
	setp.lt.u32 	%p52, %r491, %r59;
	@%p52 bra 	$L__BB1_20;
	mov.b64 	%rd266, 1;
	shl.b64 	%rd267, %rd266, %r494;
	or.b64  	%rd377, %rd267, %rd377;
	sub.s32 	%r491, %r491, %r59;
	setp.gt.s32 	%p53, %r490, 1;
	add.s32 	%r490, %r490, -1;
	@%p53 bra 	$L__BB1_19;
	setp.lt.u32 	%p54, %r11, 16;
	cvt.u64.u32 	%rd268, %r483;
	add.s64 	%rd269, %rd268, %rd7;
	shl.b64 	%rd270, %rd269, 3;
	add.s64 	%rd271, %rd4, %rd270;
	st.global.u64 	[%rd271], %rd377;
	shl.b64 	%rd272, %rd269, 2;
	add.s64 	%rd273, %rd3, %rd272;
	st.global.u32 	[%rd273], %r50;
	mul.lo.s32 	%r380, %r11, %r50;
	mul.wide.u32 	%rd274, %r380, 4;
	add.s64 	%rd16, %rd2, %rd274;
	mul.lo.s32 	%r381, %r11, %r483;
	cvt.u64.u32 	%rd275, %r381;
	add.s64 	%rd17, %rd275, %rd8;
	mov.b32 	%r501, 0;
	@%p54 bra 	$L__BB1_25;
	mov.b32 	%r495, 0;
$L__BB1_24:
	.pragma "nounroll";
	cvt.u64.u32 	%rd276, %r495;
	mul.wide.u32 	%rd277, %r495, 4;
	add.s64 	%rd278, %rd16, %rd277;
	ld.global.u32 	%r383, [%rd278];
	add.s64 	%rd279, %rd17, %rd276;
	shl.b64 	%rd280, %rd279, 2;
	add.s64 	%rd281, %rd1, %rd280;
	st.global.u32 	[%rd281], %r383;
	ld.global.u32 	%r384, [%rd278+4];
	st.global.u32 	[%rd281+4], %r384;
	ld.global.u32 	%r385, [%rd278+8];
	st.global.u32 	[%rd281+8], %r385;
	ld.global.u32 	%r386, [%rd278+12];
	st.global.u32 	[%rd281+12], %r386;
	ld.global.u32 	%r387, [%rd278+16];
	st.global.u32 	[%rd281+16], %r387;
	ld.global.u32 	%r388, [%rd278+20];
	st.global.u32 	[%rd281+20], %r388;
	ld.global.u32 	%r389, [%rd278+24];
	st.global.u32 	[%rd281+24], %r389;
	ld.global.u32 	%r390, [%rd278+28];
	st.global.u32 	[%rd281+28], %r390;
	ld.global.u32 	%r391, [%rd278+32];
	st.global.u32 	[%rd281+32], %r391;
	ld.global.u32 	%r392, [%rd278+36];
	st.global.u32 	[%rd281+36], %r392;
	ld.global.u32 	%r393, [%rd278+40];
	st.global.u32 	[%rd281+40], %r393;
	ld.global.u32 	%r394, [%rd278+44];
	st.global.u32 	[%rd281+44], %r394;
	ld.global.u32 	%r395, [%rd278+48];
	st.global.u32 	[%rd281+48], %r395;
	ld.global.u32 	%r396, [%rd278+52];
	st.global.u32 	[%rd281+52], %r396;
	ld.global.u32 	%r397, [%rd278+56];
	st.global.u32 	[%rd281+56], %r397;
	ld.global.u32 	%r398, [%rd278+60];
	st.global.u32 	[%rd281+60], %r398;
	add.s32 	%r495, %r495, 16;
	setp.eq.s32 	%p55, %r495, %r35;
	mov.u32 	%r501, %r35;
	@%p55 bra 	$L__BB1_25;
	bra.uni 	$L__BB1_24;
$L__BB1_25:
	setp.eq.s32 	%p56, %r30, 0;
	@%p56 bra 	$L__BB1_35;
	setp.lt.u32 	%p57, %r31, 7;
	@%p57 bra 	$L__BB1_28;
	cvt.u64.u32 	%rd282, %r501;
	mul.wide.u32 	%rd283, %r501, 4;
	add.s64 	%rd284, %rd16, %rd283;
	ld.global.u32 	%r399, [%rd284];
	add.s64 	%rd285, %rd17, %rd282;
	shl.b64 	%rd286, %rd285, 2;
	add.s64 	%rd287, %rd1, %rd286;
	st.global.u32 	[%rd287], %r399;
	ld.global.u32 	%r400, [%rd284+4];
	st.global.u32 	[%rd287+4], %r400;
	ld.global.u32 	%r401, [%rd284+8];
	st.global.u32 	[%rd287+8], %r401;
	ld.global.u32 	%r402, [%rd284+12];
	st.global.u32 	[%rd287+12], %r402;
	ld.global.u32 	%r403, [%rd284+16];
	st.global.u32 	[%rd287+16], %r403;
	ld.global.u32 	%r404, [%rd284+20];
	st.global.u32 	[%rd287+20], %r404;
	ld.global.u32 	%r405, [%rd284+24];
	st.global.u32 	[%rd287+24], %r405;
	ld.global.u32 	%r406, [%rd284+28];
	st.global.u32 	[%rd287+28], %r406;
	add.s32 	%r501, %r501, 8;
$L__BB1_28:
	setp.eq.s32 	%p58, %r32, 0;
	@%p58 bra 	$L__BB1_35;
	add.s32 	%r407, %r32, -1;
	setp.lt.u32 	%p59, %r407, 3;
	@%p59 bra 	$L__BB1_31;
	cvt.u64.u32 	%rd288, %r501;
	mul.wide.u32 	%rd289, %r501, 4;
	add.s64 	%rd290, %rd16, %rd289;
	ld.global.u32 	%r408, [%rd290];
	add.s64 	%rd291, %rd17, %rd288;
	shl.b64 	%rd292, %rd291, 2;
	add.s64 	%rd293, %rd1, %rd292;
	st.global.u32 	[%rd293], %r408;
	ld.global.u32 	%r409, [%rd290+4];
	st.global.u32 	[%rd293+4], %r409;
	ld.global.u32 	%r410, [%rd290+8];
	st.global.u32 	[%rd293+8], %r410;
	ld.global.u32 	%r411, [%rd290+12];
	st.global.u32 	[%rd293+12], %r411;
	add.s32 	%r501, %r501, 4;
$L__BB1_31:
	setp.eq.s32 	%p60, %r36, 0;
	@%p60 bra 	$L__BB1_35;
	setp.eq.s32 	%p61, %r36, 1;
	cvt.u64.u32 	%rd294, %r501;
	mul.wide.u32 	%rd295, %r501, 4;
	add.s64 	%rd14, %rd16, %rd295;
	ld.global.u32 	%r412, [%rd14];
	add.s64 	%rd296, %rd17, %rd294;
	shl.b64 	%rd297, %rd296, 2;
	add.s64 	%rd15, %rd1, %rd297;
	st.global.u32 	[%rd15], %r412;
	@%p61 bra 	$L__BB1_35;
	setp.eq.s32 	%p62, %r36, 2;
	ld.global.u32 	%r413, [%rd14+4];
	st.global.u32 	[%rd15+4], %r413;
	@%p62 bra 	$L__BB1_35;
	ld.global.u32 	%r414, [%rd14+8];
	st.global.u32 	[%rd15+8], %r414;
$L__BB1_35:
	setp.gt.s32 	%p63, %r11, 1;
	@%p63 bra 	$L__BB1_36;
	bra.uni 	$L__BB1_49;
$L__BB1_36:
	add.s32 	%r416, %r11, -2;
	setp.lt.u32 	%p64, %r416, 15;
	mov.b32 	%r498, 0;
	@%p64 bra 	$L__BB1_39;
	mov.b32 	%r496, 0;
$L__BB1_38:
	.pragma "nounroll";
	mul.wide.u32 	%rd298, %r496, 4;
	add.s64 	%rd299, %rd16, %rd298;
	ld.global.u32 	%rd300, [%rd299];
	add.s64 	%rd301, %rd10, %rd300;
	ld.global.u8 	%rs129, [%rd301];
	add.s16 	%rs130, %rs129, 1;
	st.global.u8 	[%rd301], %rs130;
	ld.global.u32 	%rd302, [%rd299+4];
	add.s64 	%rd303, %rd10, %rd302;
	ld.global.u8 	%rs131, [%rd303];
	add.s16 	%rs132, %rs131, 1;
	st.global.u8 	[%rd303], %rs132;
	ld.global.u32 	%rd304, [%rd299+8];
	add.s64 	%rd305, %rd10, %rd304;
	ld.global.u8 	%rs133, [%rd305];
	add.s16 	%rs134, %rs133, 1;
	st.global.u8 	[%rd305], %rs134;
	ld.global.u32 	%rd306, [%rd299+12];
	add.s64 	%rd307, %rd10, %rd306;
	ld.global.u8 	%rs135, [%rd307];
	add.s16 	%rs136, %rs135, 1;
	st.global.u8 	[%rd307], %rs136;
	ld.global.u32 	%rd308, [%rd299+16];
	add.s64 	%rd309, %rd10, %rd308;
	ld.global.u8 	%rs137, [%rd309];
	add.s16 	%rs138, %rs137, 1;
	st.global.u8 	[%rd309], %rs138;
	ld.global.u32 	%rd310, [%rd299+20];
	add.s64 	%rd311, %rd10, %rd310;
	ld.global.u8 	%rs139, [%rd311];
	add.s16 	%rs140, %rs139, 1;
	st.global.u8 	[%rd311], %rs140;
	ld.global.u32 	%rd312, [%rd299+24];
	add.s64 	%rd313, %rd10, %rd312;
	ld.global.u8 	%rs141, [%rd313];
	add.s16 	%rs142, %rs141, 1;
	st.global.u8 	[%rd313], %rs142;
	ld.global.u32 	%rd314, [%rd299+28];
	add.s64 	%rd315, %rd10, %rd314;
	ld.global.u8 	%rs143, [%rd315];
	add.s16 	%rs144, %rs143, 1;
	st.global.u8 	[%rd315], %rs144;
	ld.global.u32 	%rd316, [%rd299+32];
	add.s64 	%rd317, %rd10, %rd316;
	ld.global.u8 	%rs145, [%rd317];
	add.s16 	%rs146, %rs145, 1;
	st.global.u8 	[%rd317], %rs146;
	ld.global.u32 	%rd318, [%rd299+36];
	add.s64 	%rd319, %rd10, %rd318;
	ld.global.u8 	%rs147, [%rd319];
	add.s16 	%rs148, %rs147, 1;
	st.global.u8 	[%rd319], %rs148;
	ld.global.u32 	%rd320, [%rd299+40];
	add.s64 	%rd321, %rd10, %rd320;
	ld.global.u8 	%rs149, [%rd321];
	add.s16 	%rs150, %rs149, 1;
	st.global.u8 	[%rd321], %rs150;
	ld.global.u32 	%rd322, [%rd299+44];
	add.s64 	%rd323, %rd10, %rd322;
	ld.global.u8 	%rs151, [%rd323];
	add.s16 	%rs152, %rs151, 1;
	st.global.u8 	[%rd323], %rs152;
	ld.global.u32 	%rd324, [%rd299+48];
	add.s64 	%rd325, %rd10, %rd324;
	ld.global.u8 	%rs153, [%rd325];
	add.s16 	%rs154, %rs153, 1;
	st.global.u8 	[%rd325], %rs154;
	ld.global.u32 	%rd326, [%rd299+52];
	add.s64 	%rd327, %rd10, %rd326;
	ld.global.u8 	%rs155, [%rd327];
	add.s16 	%rs156, %rs155, 1;
	st.global.u8 	[%rd327], %rs156;
	ld.global.u32 	%rd328, [%rd299+56];
	add.s64 	%rd329, %rd10, %rd328;
	ld.global.u8 	%rs157, [%rd329];
	add.s16 	%rs158, %rs157, 1;
	st.global.u8 	[%rd329], %rs158;
	ld.global.u32 	%rd330, [%rd299+60];
	add.s64 	%rd331, %rd10, %rd330;
	ld.global.u8 	%rs159, [%rd331];
	add.s16 	%rs160, %rs159, 1;
	st.global.u8 	[%rd331], %rs160;
	add.s32 	%r496, %r496, 16;
	setp.eq.s32 	%p65, %r496, %r38;
	mov.u32 	%r498, %r38;
	@%p65 bra 	$L__BB1_39;
	bra.uni 	$L__BB1_38;
$L__BB1_39:
	setp.eq.s32 	%p66, %r37, 0;
	@%p66 bra 	$L__BB1_49;
	setp.lt.u32 	%p67, %r33, 7;
	@%p67 bra 	$L__BB1_42;
	mul.wide.u32 	%rd332, %r498, 4;
	add.s64 	%rd333, %rd16, %rd332;
	ld.global.u32 	%rd334, [%rd333];
	add.s64 	%rd335, %rd10, %rd334;
	ld.global.u8 	%rs161, [%rd335];
	add.s16 	%rs162, %rs161, 1;
	st.global.u8 	[%rd335], %rs162;
	ld.global.u32 	%rd336, [%rd333+4];
	add.s64 	%rd337, %rd10, %rd336;
	ld.global.u8 	%rs163, [%rd337];
	add.s16 	%rs164, %rs163, 1;
	st.global.u8 	[%rd337], %rs164;
	ld.global.u32 	%rd338, [%rd333+8];
	add.s64 	%rd339, %rd10, %rd338;
	ld.global.u8 	%rs165, [%rd339];
	add.s16 	%rs166, %rs165, 1;
	st.global.u8 	[%rd339], %rs166;
	ld.global.u32 	%rd340, [%rd333+12];
	add.s64 	%rd341, %rd10, %rd340;
	ld.global.u8 	%rs167, [%rd341];
	add.s16 	%rs168, %rs167, 1;
	st.global.u8 	[%rd341], %rs168;
	ld.global.u32 	%rd342, [%rd333+16];
	add.s64 	%rd343, %rd10, %rd342;
	ld.global.u8 	%rs169, [%rd343];
	add.s16 	%rs170, %rs169, 1;
	st.global.u8 	[%rd343], %rs170;
	ld.global.u32 	%rd344, [%rd333+20];
	add.s64 	%rd345, %rd10, %rd344;
	ld.global.u8 	%rs171, [%rd345];
	add.s16 	%rs172, %rs171, 1;
	st.global.u8 	[%rd345], %rs172;
	ld.global.u32 	%rd346, [%rd333+24];
	add.s64 	%rd347, %rd10, %rd346;
	ld.global.u8 	%rs173, [%rd347];
	add.s16 	%rs174, %rs173, 1;
	st.global.u8 	[%rd347], %rs174;
	ld.global.u32 	%rd348, [%rd333+28];
	add.s64 	%rd349, %rd10, %rd348;
	ld.global.u8 	%rs175, [%rd349];
	add.s16 	%rs176, %rs175, 1;
	st.global.u8 	[%rd349], %rs176;
	add.s32 	%r498, %r498, 8;
$L__BB1_42:
	setp.eq.s32 	%p68, %r39, 0;
	@%p68 bra 	$L__BB1_49;
	setp.lt.u32 	%p69, %r34, 3;
	@%p69 bra 	$L__BB1_45;
	mul.wide.u32 	%rd350, %r498, 4;
	add.s64 	%rd351, %rd16, %rd350;
	ld.global.u32 	%rd352, [%rd351];
	add.s64 	%rd353, %rd10, %rd352;
	ld.global.u8 	%rs177, [%rd353];
	add.s16 	%rs178, %rs177, 1;
	st.global.u8 	[%rd353], %rs178;
	ld.global.u32 	%rd354, [%rd351+4];
	add.s64 	%rd355, %rd10, %rd354;
	ld.global.u8 	%rs179, [%rd355];
	add.s16 	%rs180, %rs179, 1;
	st.global.u8 	[%rd355], %rs180;
	ld.global.u32 	%rd356, [%rd351+8];
	add.s64 	%rd357, %rd10, %rd356;
	ld.global.u8 	%rs181, [%rd357];
	add.s16 	%rs182, %rs181, 1;
	st.global.u8 	[%rd357], %rs182;
	ld.global.u32 	%rd358, [%rd351+12];
	add.s64 	%rd359, %rd10, %rd358;
	ld.global.u8 	%rs183, [%rd359];
	add.s16 	%rs184, %rs183, 1;
	st.global.u8 	[%rd359], %rs184;
	add.s32 	%r498, %r498, 4;
$L__BB1_45:
	setp.eq.s32 	%p70, %r40, 0;
	@%p70 bra 	$L__BB1_49;
	setp.eq.s32 	%p71, %r40, 1;
	mul.wide.u32 	%rd360, %r498, 4;
	add.s64 	%rd13, %rd16, %rd360;
	ld.global.u32 	%rd361, [%rd13];
	add.s64 	%rd362, %rd10, %rd361;
	ld.global.u8 	%rs185, [%rd362];
	add.s16 	%rs186, %rs185, 1;
	st.global.u8 	[%rd362], %rs186;
	@%p71 bra 	$L__BB1_49;
	setp.eq.s32 	%p72, %r40, 2;
	ld.global.u32 	%rd363, [%rd13+4];
	add.s64 	%rd364, %rd10, %rd363;
	ld.global.u8 	%rs187, [%rd364];
	add.s16 	%rs188, %rs187, 1;
	st.global.u8 	[%rd364], %rs188;
	@%p72 bra 	$L__BB1_49;
	ld.global.u32 	%rd365, [%rd13+8];
	add.s64 	%rd366, %rd10, %rd365;
	ld.global.u8 	%rs189, [%rd366];
	add.s16 	%rs190, %rs189, 1;
	st.global.u8 	[%rd366], %rs190;
$L__BB1_49:
	add.s32 	%r483, %r483, 1;
	setp.eq.s32 	%p73, %r483, %r10;
	@%p73 bra 	$L__BB1_106;
	bra.uni 	$L__BB1_18;
$L__BB1_50:
	add.s32 	%r351, %r11, 15;
	and.b32  	%r352, %r351, 15;
	add.s32 	%r77, %r352, -1;
	add.s32 	%r353, %r11, 7;
	and.b32  	%r354, %r353, 7;
	add.s32 	%r78, %r354, -1;
	and.b32  	%r79, %r29, 15;
	and.b32  	%r80, %r29, -16;
	and.b32  	%r81, %r351, 7;
	and.b32  	%r82, %r353, 3;
	mov.b32 	%r503, 0;
	mov.u64 	%rd180, d_binCoef;
$L__BB1_51:
	mov.u32 	%r85, %r565;
	mov.u32 	%r565, %r564;
	mov.u32 	%r564, %r563;
	mov.u32 	%r563, %r562;
	mov.u32 	%r562, %r561;
	shr.u32 	%r355, %r85, 2;
	xor.b32  	%r356, %r355, %r85;
	shl.b32 	%r357, %r562, 4;
	shl.b32 	%r358, %r356, 1;
	xor.b32  	%r359, %r357, %r358;
	xor.b32  	%r360, %r359, %r562;
	xor.b32  	%r561, %r360, %r356;
	add.s32 	%r566, %r566, 362437;
	add.s32 	%r361, %r561, %r566;
	rem.u32 	%r92, %r361, %r26;
	mov.b64 	%rd378, 0;
	mov.u32 	%r510, %r27;
	mov.u32 	%r511, %r92;
	mov.u32 	%r513, %r28;
$L__BB1_52:
	add.s32 	%r513, %r513, -1;
	shl.b32 	%r362, %r513, 6;
	add.s32 	%r363, %r362, %r510;
	mul.wide.s32 	%rd179, %r363, 4;
	add.s64 	%rd181, %rd180, %rd179;
	ld.global.u32 	%r98, [%rd181];
	setp.lt.u32 	%p40, %r511, %r98;
	@%p40 bra 	$L__BB1_52;
	mov.b64 	%rd182, 1;
	shl.b64 	%rd183, %rd182, %r513;
	or.b64  	%rd378, %rd183, %rd378;
	sub.s32 	%r511, %r511, %r98;
	setp.gt.s32 	%p41, %r510, 1;
	add.s32 	%r510, %r510, -1;
	@%p41 bra 	$L__BB1_52;
	setp.lt.s32 	%p42, %r11, 2;
	cvt.u64.u32 	%rd184, %r503;
	add.s64 	%rd185, %rd184, %rd7;
	shl.b64 	%rd186, %rd185, 3;
	add.s64 	%rd187, %rd4, %rd186;
	st.global.u64 	[%rd187], %rd378;
	shl.b64 	%rd188, %rd185, 2;
	add.s64 	%rd189, %rd3, %rd188;
	st.global.u32 	[%rd189], %r92;
	mul.lo.s32 	%r364, %r11, %r92;
	cvt.u64.u32 	%rd22, %r364;
	@%p42 bra 	$L__BB1_67;
	mov.b32 	%r514, 0;
$L__BB1_56:
	.pragma "nounroll";
	mov.u32 	%r101, %r514;
	cvt.u64.u32 	%rd190, %r101;
	add.s64 	%rd191, %rd22, %rd190;
	shl.b64 	%rd192, %rd191, 2;
	add.s64 	%rd20, %rd2, %rd192;
	ld.global.u32 	%rd193, [%rd20];
	add.s64 	%rd194, %rd10, %rd193;
	ld.global.u8 	%rs67, [%rd194];
	add.s16 	%rs68, %rs67, 1;
	st.global.u8 	[%rd194], %rs68;
	ld.global.u32 	%rd195, [%rd20+4];
	add.s64 	%rd196, %rd10, %rd195;
	ld.global.u8 	%rs69, [%rd196];
	add.s16 	%rs70, %rs69, 1;
	st.global.u8 	[%rd196], %rs70;
	ld.global.u32 	%rd197, [%rd20+8];
	add.s64 	%rd198, %rd10, %rd197;
	ld.global.u8 	%rs71, [%rd198];
	add.s16 	%rs72, %rs71, 1;
	st.global.u8 	[%rd198], %rs72;
	ld.global.u32 	%rd199, [%rd20+12];
	add.s64 	%rd200, %rd10, %rd199;
	ld.global.u8 	%rs73, [%rd200];
	add.s16 	%rs74, %rs73, 1;
	st.global.u8 	[%rd200], %rs74;
	ld.global.u32 	%rd201, [%rd20+16];
	add.s64 	%rd202, %rd10, %rd201;
	ld.global.u8 	%rs75, [%rd202];
	add.s16 	%rs76, %rs75, 1;
	st.global.u8 	[%rd202], %rs76;
	ld.global.u32 	%rd203, [%rd20+20];
	add.s64 	%rd204, %rd10, %rd203;
	ld.global.u8 	%rs77, [%rd204];
	add.s16 	%rs78, %rs77, 1;
	st.global.u8 	[%rd204], %rs78;
	ld.global.u32 	%rd205, [%rd20+24];
	add.s64 	%rd206, %rd10, %rd205;
	ld.global.u8 	%rs79, [%rd206];
	add.s16 	%rs80, %rs79, 1;
	st.global.u8 	[%rd206], %rs80;
	ld.global.u32 	%rd207, [%rd20+28];
	add.s64 	%rd208, %rd10, %rd207;
	ld.global.u8 	%rs81, [%rd208];
	add.s16 	%rs82, %rs81, 1;
	st.global.u8 	[%rd208], %rs82;
	ld.global.u32 	%rd209, [%rd20+32];
	add.s64 	%rd210, %rd10, %rd209;
	ld.global.u8 	%rs83, [%rd210];
	add.s16 	%rs84, %rs83, 1;
	st.global.u8 	[%rd210], %rs84;
	ld.global.u32 	%rd211, [%rd20+36];
	add.s64 	%rd212, %rd10, %rd211;
	ld.global.u8 	%rs85, [%rd212];
	add.s16 	%rs86, %rs85, 1;
	st.global.u8 	[%rd212], %rs86;
	ld.global.u32 	%rd213, [%rd20+40];
	add.s64 	%rd214, %rd10, %rd213;
	ld.global.u8 	%rs87, [%rd214];
	add.s16 	%rs88, %rs87, 1;
	st.global.u8 	[%rd214], %rs88;
	ld.global.u32 	%rd215, [%rd20+44];
	add.s64 	%rd216, %rd10, %rd215;
	ld.global.u8 	%rs89, [%rd216];
	add.s16 	%rs90, %rs89, 1;
	st.global.u8 	[%rd216], %rs90;
	ld.global.u32 	%rd217, [%rd20+48];
	add.s64 	%rd218, %rd10, %rd217;
	ld.global.u8 	%rs91, [%rd218];
	add.s16 	%rs92, %rs91, 1;
	st.global.u8 	[%rd218], %rs92;
	ld.global.u32 	%rd219, [%rd20+52];
	add.s64 	%rd220, %rd10, %rd219;
	ld.global.u8 	%rs93, [%rd220];
	add.s16 	%rs94, %rs93, 1;
	st.global.u8 	[%rd220], %rs94;
	ld.global.u32 	%rd221, [%rd20+56];
	add.s64 	%rd222, %rd10, %rd221;
	ld.global.u8 	%rs95, [%rd222];
	add.s16 	%rs96, %rs95, 1;
	st.global.u8 	[%rd222], %rs96;
	ld.global.u32 	%rd223, [%rd20+60];
	add.s64 	%rd224, %rd10, %rd223;
	ld.global.u8 	%rs97, [%rd224];
	add.s16 	%rs98, %rs97, 1;
	st.global.u8 	[%rd224], %rs98;
	add.s32 	%r514, %r101, 16;
	setp.eq.s32 	%p43, %r514, %r80;
	@%p43 bra 	$L__BB1_57;
	bra.uni 	$L__BB1_56;
$L__BB1_57:
	setp.eq.s32 	%p44, %r79, 0;
	@%p44 bra 	$L__BB1_67;
	setp.lt.u32 	%p45, %r77, 7;
	mov.u32 	%r516, %r80;
	@%p45 bra 	$L__BB1_60;
	ld.global.u32 	%rd225, [%rd20+64];
	add.s64 	%rd226, %rd10, %rd225;
	ld.global.u8 	%rs99, [%rd226];
	add.s16 	%rs100, %rs99, 1;
	st.global.u8 	[%rd226], %rs100;
	ld.global.u32 	%rd227, [%rd20+68];
	add.s64 	%rd228, %rd10, %rd227;
	ld.global.u8 	%rs101, [%rd228];
	add.s16 	%rs102, %rs101, 1;
	st.global.u8 	[%rd228], %rs102;
	ld.global.u32 	%rd229, [%rd20+72];
	add.s64 	%rd230, %rd10, %rd229;
	ld.global.u8 	%rs103, [%rd230];
	add.s16 	%rs104, %rs103, 1;
	st.global.u8 	[%rd230], %rs104;
	ld.global.u32 	%rd231, [%rd20+76];
	add.s64 	%rd232, %rd10, %rd231;
	ld.global.u8 	%rs105, [%rd232];
	add.s16 	%rs106, %rs105, 1;
	st.global.u8 	[%rd232], %rs106;
	ld.global.u32 	%rd233, [%rd20+80];
	add.s64 	%rd234, %rd10, %rd233;
	ld.global.u8 	%rs107, [%rd234];
	add.s16 	%rs108, %rs107, 1;
	st.global.u8 	[%rd234], %rs108;
	ld.global.u32 	%rd235, [%rd20+84];
	add.s64 	%rd236, %rd10, %rd235;
	ld.global.u8 	%rs109, [%rd236];
	add.s16 	%rs110, %rs109, 1;
	st.global.u8 	[%rd236], %rs110;
	ld.global.u32 	%rd237, [%rd20+88];
	add.s64 	%rd238, %rd10, %rd237;
	ld.global.u8 	%rs111, [%rd238];
	add.s16 	%rs112, %rs111, 1;
	st.global.u8 	[%rd238], %rs112;
	ld.global.u32 	%rd239, [%rd20+92];
	add.s64 	%rd240, %rd10, %rd239;
	ld.global.u8 	%rs113, [%rd240];
	add.s16 	%rs114, %rs113, 1;
	st.global.u8 	[%rd240], %rs114;
	add.s32 	%r516, %r101, 24;
$L__BB1_60:
	setp.eq.s32 	%p46, %r81, 0;
	@%p46 bra 	$L__BB1_67;
	setp.lt.u32 	%p47, %r78, 3;
	@%p47 bra 	$L__BB1_63;
	cvt.u64.u32 	%rd241, %r516;
	add.s64 	%rd242, %rd22, %rd241;
	shl.b64 	%rd243, %rd242, 2;
	add.s64 	%rd244, %rd2, %rd243;
	ld.global.u32 	%rd245, [%rd244];
	add.s64 	%rd246, %rd10, %rd245;
	ld.global.u8 	%rs115, [%rd246];
	add.s16 	%rs116, %rs115, 1;
	st.global.u8 	[%rd246], %rs116;
	ld.global.u32 	%rd247, [%rd244+4];
	add.s64 	%rd248, %rd10, %rd247;
	ld.global.u8 	%rs117, [%rd248];
	add.s16 	%rs118, %rs117, 1;
	st.global.u8 	[%rd248], %rs118;
	ld.global.u32 	%rd249, [%rd244+8];
	add.s64 	%rd250, %rd10, %rd249;
	ld.global.u8 	%rs119, [%rd250];
	add.s16 	%rs120, %rs119, 1;
	st.global.u8 	[%rd250], %rs120;
	ld.global.u32 	%rd251, [%rd244+12];
	add.s64 	%rd252, %rd10, %rd251;
	ld.global.u8 	%rs121, [%rd252];
	add.s16 	%rs122, %rs121, 1;
	st.global.u8 	[%rd252], %rs122;
	add.s32 	%r516, %r516, 4;
$L__BB1_63:
	setp.eq.s32 	%p48, %r82, 0;
	@%p48 bra 	$L__BB1_67;
	setp.eq.s32 	%p49, %r82, 1;
	cvt.u64.u32 	%rd253, %r516;
	add.s64 	%rd254, %rd22, %rd253;
	shl.b64 	%rd255, %rd254, 2;
	add.s64 	%rd21, %rd2, %rd255;
	ld.global.u32 	%rd256, [%rd21];
	add.s64 	%rd257, %rd10, %rd256;
	ld.global.u8 	%rs123, [%rd257];
	add.s16 	%rs124, %rs123, 1;
	st.global.u8 	[%rd257], %rs124;
	@%p49 bra 	$L__BB1_67;
	setp.eq.s32 	%p50, %r82, 2;
	ld.global.u32 	%rd258, [%rd21+4];
	add.s64 	%rd259, %rd10, %rd258;
	ld.global.u8 	%rs125, [%rd259];
	add.s16 	%rs126, %rs125, 1;
	st.global.u8 	[%rd259], %rs126;
	@%p50 bra 	$L__BB1_67;
	ld.global.u32 	%rd260, [%rd21+8];
	add.s64 	%rd261, %rd10, %rd260;
	ld.global.u8 	%rs127, [%rd261];
	add.s16 	%rs128, %rs127, 1;
	st.global.u8 	[%rd261], %rs128;
$L__BB1_67:
	add.s32 	%r503, %r503, 1;
	setp.eq.s32 	%p51, %r503, %r10;
	@%p51 bra 	$L__BB1_106;
	bra.uni 	$L__BB1_51;
$L__BB1_68:
	setp.lt.s32 	%p13, %r11, 1;
	@%p13 bra 	$L__BB1_100;
	setp.gt.s32 	%p18, %r11, 1;
	@%p18 bra 	$L__BB1_72;
	mov.b32 	%r532, 0;
	mov.u32 	%r538, %r565;
$L__BB1_71:
	mov.u32 	%r565, %r564;
	mov.u32 	%r564, %r563;
	mov.u32 	%r563, %r562;
	mov.u32 	%r562, %r561;
	shr.u32 	%r289, %r538, 2;
	xor.b32  	%r290, %r289, %r538;
	shl.b32 	%r291, %r562, 4;
	shl.b32 	%r292, %r290, 1;
	xor.b32  	%r293, %r291, %r292;
	xor.b32  	%r294, %r293, %r562;
	xor.b32  	%r561, %r294, %r290;
	add.s32 	%r566, %r566, 362437;
	add.s32 	%r295, %r561, %r566;
	rem.u32 	%r296, %r295, %r26;
	cvt.u64.u32 	%rd65, %r532;
	add.s64 	%rd66, %rd65, %rd7;
	shl.b64 	%rd67, %rd66, 3;
	add.s64 	%rd68, %rd4, %rd67;
	mov.b64 	%rd69, 0;
	st.global.u64 	[%rd68], %rd69;
	shl.b64 	%rd70, %rd66, 2;
	add.s64 	%rd71, %rd3, %rd70;
	st.global.u32 	[%rd71], %r296;
	mul.lo.s32 	%r297, %r11, %r296;
	mul.lo.s32 	%r298, %r11, %r532;
	cvt.u64.u32 	%rd72, %r298;
	add.s64 	%rd73, %rd72, %rd8;
	mul.wide.u32 	%rd74, %r297, 4;
	add.s64 	%rd75, %rd2, %rd74;
	ld.global.u32 	%r299, [%rd75];
	shl.b64 	%rd76, %rd73, 2;
	add.s64 	%rd77, %rd1, %rd76;
	st.global.u32 	[%rd77], %r299;
	add.s32 	%r532, %r532, 1;
	setp.eq.s32 	%p19, %r532, %r10;
	mov.u32 	%r538, %r565;
	@%p19 bra 	$L__BB1_106;
	bra.uni 	$L__BB1_71;
$L__BB1_72:
	and.b32  	%r108, %r11, 15;
	add.s32 	%r109, %r108, -1;
	and.b32  	%r110, %r11, 7;
	add.s32 	%r111, %r110, -1;
	add.s32 	%r112, %r11, -2;
	add.s32 	%r301, %r11, 15;
	and.b32  	%r302, %r301, 15;
	add.s32 	%r113, %r302, -1;
	add.s32 	%r303, %r11, 7;
	and.b32  	%r304, %r303, 7;
	add.s32 	%r114, %r304, -1;
	and.b32  	%r115, %r11, 2147483632;
	and.b32  	%r116, %r11, 3;
	and.b32  	%r117, %r29, 15;
	and.b32  	%r118, %r29, -16;
	and.b32  	%r119, %r301, 7;
	and.b32  	%r120, %r303, 3;
	mov.b32 	%r517, 0;
$L__BB1_73:
	mov.u32 	%r123, %r565;
	mov.u32 	%r565, %r564;
	mov.u32 	%r564, %r563;
	mov.u32 	%r563, %r562;
	mov.u32 	%r562, %r561;
	setp.lt.u32 	%p20, %r11, 16;
	shr.u32 	%r306, %r123, 2;
	xor.b32  	%r307, %r306, %r123;
	shl.b32 	%r308, %r562, 4;
	shl.b32 	%r309, %r307, 1;
	xor.b32  	%r310, %r308, %r309;
	xor.b32  	%r311, %r310, %r562;
	xor.b32  	%r561, %r311, %r307;
	add.s32 	%r566, %r566, 362437;
	add.s32 	%r312, %r561, %r566;
	rem.u32 	%r313, %r312, %r26;
	cvt.u64.u32 	%rd78, %r517;
	add.s64 	%rd79, %rd78, %rd7;
	shl.b64 	%rd80, %rd79, 3;
	add.s64 	%rd81, %rd4, %rd80;
	mov.b64 	%rd82, 0;
	st.global.u64 	[%rd81], %rd82;
	shl.b64 	%rd83, %rd79, 2;
	add.s64 	%rd84, %rd3, %rd83;
	st.global.u32 	[%rd84], %r313;
	mul.lo.s32 	%r314, %r11, %r313;
	mul.wide.u32 	%rd85, %r314, 4;
	add.s64 	%rd23, %rd2, %rd85;
	mul.lo.s32 	%r315, %r11, %r517;
	cvt.u64.u32 	%rd86, %r315;
	add.s64 	%rd24, %rd86, %rd8;
	mov.b32 	%r530, 0;
	@%p20 bra 	$L__BB1_76;
	mov.b32 	%r524, 0;
$L__BB1_75:
	.pragma "nounroll";
	cvt.u64.u32 	%rd87, %r524;
	mul.wide.u32 	%rd88, %r524, 4;
	add.s64 	%rd89, %rd23, %rd88;
	ld.global.u32 	%r317, [%rd89];
	add.s64 	%rd90, %rd24, %rd87;
	shl.b64 	%rd91, %rd90, 2;
	add.s64 	%rd92, %rd1, %rd91;
	st.global.u32 	[%rd92], %r317;
	ld.global.u32 	%r318, [%rd89+4];
	st.global.u32 	[%rd92+4], %r318;
	ld.global.u32 	%r319, [%rd89+8];
	st.global.u32 	[%rd92+8], %r319;
	ld.global.u32 	%r320, [%rd89+12];
	st.global.u32 	[%rd92+12], %r320;
	ld.global.u32 	%r321, [%rd89+16];
	st.global.u32 	[%rd92+16], %r321;
	ld.global.u32 	%r322, [%rd89+20];
	st.global.u32 	[%rd92+20], %r322;
	ld.global.u32 	%r323, [%rd89+24];
	st.global.u32 	[%rd92+24], %r323;
	ld.global.u32 	%r324, [%rd89+28];
	st.global.u32 	[%rd92+28], %r324;
	ld.global.u32 	%r325, [%rd89+32];
	st.global.u32 	[%rd92+32], %r325;
	ld.global.u32 	%r326, [%rd89+36];
	st.global.u32 	[%rd92+36], %r326;
	ld.global.u32 	%r327, [%rd89+40];
	st.global.u32 	[%rd92+40], %r327;
	ld.global.u32 	%r328, [%rd89+44];
	st.global.u32 	[%rd92+44], %r328;
	ld.global.u32 	%r329, [%rd89+48];
	st.global.u32 	[%rd92+48], %r329;
	ld.global.u32 	%r330, [%rd89+52];
	st.global.u32 	[%rd92+52], %r330;
	ld.global.u32 	%r331, [%rd89+56];
	st.global.u32 	[%rd92+56], %r331;
	ld.global.u32 	%r332, [%rd89+60];
	st.global.u32 	[%rd92+60], %r332;
	add.s32 	%r524, %r524, 16;
	setp.eq.s32 	%p21, %r524, %r115;
	mov.u32 	%r530, %r115;
	@%p21 bra 	$L__BB1_76;
	bra.uni 	$L__BB1_75;
$L__BB1_76:
	setp.eq.s32 	%p22, %r108, 0;
	@%p22 bra 	$L__BB1_86;
	setp.lt.u32 	%p23, %r109, 7;
	@%p23 bra 	$L__BB1_79;
	cvt.u64.u32 	%rd93, %r530;
	mul.wide.u32 	%rd94, %r530, 4;
	add.s64 	%rd95, %rd23, %rd94;
	ld.global.u32 	%r333, [%rd95];
	add.s64 	%rd96, %rd24, %rd93;
	shl.b64 	%rd97, %rd96, 2;
	add.s64 	%rd98, %rd1, %rd97;
	st.global.u32 	[%rd98], %r333;
	ld.global.u32 	%r334, [%rd95+4];
	st.global.u32 	[%rd98+4], %r334;
	ld.global.u32 	%r335, [%rd95+8];
	st.global.u32 	[%rd98+8], %r335;
	ld.global.u32 	%r336, [%rd95+12];
	st.global.u32 	[%rd98+12], %r336;
	ld.global.u32 	%r337, [%rd95+16];
	st.global.u32 	[%rd98+16], %r337;
	ld.global.u32 	%r338, [%rd95+20];
	st.global.u32 	[%rd98+20], %r338;
	ld.global.u32 	%r339, [%rd95+24];
	st.global.u32 	[%rd98+24], %r339;
	ld.global.u32 	%r340, [%rd95+28];
	st.global.u32 	[%rd98+28], %r340;
	add.s32 	%r530, %r530, 8;
$L__BB1_79:
	setp.eq.s32 	%p24, %r110, 0;
	@%p24 bra 	$L__BB1_86;
	setp.lt.u32 	%p25, %r111, 3;
	@%p25 bra 	$L__BB1_82;
	cvt.u64.u32 	%rd99, %r530;
	mul.wide.u32 	%rd100, %r530, 4;
	add.s64 	%rd101, %rd23, %rd100;
	ld.global.u32 	%r341, [%rd101];
	add.s64 	%rd102, %rd24, %rd99;
	shl.b64 	%rd103, %rd102, 2;
	add.s64 	%rd104, %rd1, %rd103;
	st.global.u32 	[%rd104], %r341;
	ld.global.u32 	%r342, [%rd101+4];
	st.global.u32 	[%rd104+4], %r342;
	ld.global.u32 	%r343, [%rd101+8];
	st.global.u32 	[%rd104+8], %r343;
	ld.global.u32 	%r344, [%rd101+12];
	st.global.u32 	[%rd104+12], %r344;
	add.s32 	%r530, %r530, 4;
$L__BB1_82:
	setp.eq.s32 	%p26, %r116, 0;
	@%p26 bra 	$L__BB1_86;
	setp.eq.s32 	%p27, %r116, 1;
	cvt.u64.u32 	%rd105, %r530;
	mul.wide.u32 	%rd106, %r530, 4;
	add.s64 	%rd26, %rd23, %rd106;
	ld.global.u32 	%r345, [%rd26];
	add.s64 	%rd107, %rd24, %rd105;
	shl.b64 	%rd108, %rd107, 2;
	add.s64 	%rd27, %rd1, %rd108;
	st.global.u32 	[%rd27], %r345;
	@%p27 bra 	$L__BB1_86;
	setp.eq.s32 	%p28, %r116, 2;
	ld.global.u32 	%r346, [%rd26+4];
	st.global.u32 	[%rd27+4], %r346;
	@%p28 bra 	$L__BB1_86;
	ld.global.u32 	%r347, [%rd26+8];
	st.global.u32 	[%rd27+8], %r347;
$L__BB1_86:
	setp.lt.u32 	%p29, %r112, 15;
	mov.b32 	%r527, 0;
	@%p29 bra 	$L__BB1_89;
	mov.b32 	%r525, 0;
$L__BB1_88:
	.pragma "nounroll";
	mul.wide.u32 	%rd109, %r525, 4;
	add.s64 	%rd110, %rd23, %rd109;
	ld.global.u32 	%rd111, [%rd110];
	add.s64 	%rd112, %rd10, %rd111;
	ld.global.u8 	%rs5, [%rd112];
	add.s16 	%rs6, %rs5, 1;
	st.global.u8 	[%rd112], %rs6;
	ld.global.u32 	%rd113, [%rd110+4];
	add.s64 	%rd114, %rd10, %rd113;
	ld.global.u8 	%rs7, [%rd114];
	add.s16 	%rs8, %rs7, 1;
	st.global.u8 	[%rd114], %rs8;
	ld.global.u32 	%rd115, [%rd110+8];
	add.s64 	%rd116, %rd10, %rd115;
	ld.global.u8 	%rs9, [%rd116];
	add.s16 	%rs10, %rs9, 1;
	st.global.u8 	[%rd116], %rs10;
	ld.global.u32 	%rd117, [%rd110+12];
	add.s64 	%rd118, %rd10, %rd117;
	ld.global.u8 	%rs11, [%rd118];
	add.s16 	%rs12, %rs11, 1;
	st.global.u8 	[%rd118], %rs12;
	ld.global.u32 	%rd119, [%rd110+16];
	add.s64 	%rd120, %rd10, %rd119;
	ld.global.u8 	%rs13, [%rd120];
	add.s16 	%rs14, %rs13, 1;
	st.global.u8 	[%rd120], %rs14;
	ld.global.u32 	%rd121, [%rd110+20];
	add.s64 	%rd122, %rd10, %rd121;
	ld.global.u8 	%rs15, [%rd122];
	add.s16 	%rs16, %rs15, 1;
	st.global.u8 	[%rd122], %rs16;
	ld.global.u32 	%rd123, [%rd110+24];
	add.s64 	%rd124, %rd10, %rd123;
	ld.global.u8 	%rs17, [%rd124];
	add.s16 	%rs18, %rs17, 1;
	st.global.u8 	[%rd124], %rs18;
	ld.global.u32 	%rd125, [%rd110+28];
	add.s64 	%rd126, %rd10, %rd125;
	ld.global.u8 	%rs19, [%rd126];
	add.s16 	%rs20, %rs19, 1;
	st.global.u8 	[%rd126], %rs20;
	ld.global.u32 	%rd127, [%rd110+32];
	add.s64 	%rd128, %rd10, %rd127;
	ld.global.u8 	%rs21, [%rd128];
	add.s16 	%rs22, %rs21, 1;
	st.global.u8 	[%rd128], %rs22;
	ld.global.u32 	%rd129, [%rd110+36];
	add.s64 	%rd130, %rd10, %rd129;
	ld.global.u8 	%rs23, [%rd130];
	add.s16 	%rs24, %rs23, 1;
	st.global.u8 	[%rd130], %rs24;
	ld.global.u32 	%rd131, [%rd110+40];
	add.s64 	%rd132, %rd10, %rd131;
	ld.global.u8 	%rs25, [%rd132];
	add.s16 	%rs26, %rs25, 1;
	st.global.u8 	[%rd132], %rs26;
	ld.global.u32 	%rd133, [%rd110+44];
	add.s64 	%rd134, %rd10, %rd133;
	ld.global.u8 	%rs27, [%rd134];
	add.s16 	%rs28, %rs27, 1;
	st.global.u8 	[%rd134], %rs28;
	ld.global.u32 	%rd135, [%rd110+48];
	add.s64 	%rd136, %rd10, %rd135;
	ld.global.u8 	%rs29, [%rd136];
	add.s16 	%rs30, %rs29, 1;
	st.global.u8 	[%rd136], %rs30;
	ld.global.u32 	%rd137, [%rd110+52];
	add.s64 	%rd138, %rd10, %rd137;
	ld.global.u8 	%rs31, [%rd138];
	add.s16 	%rs32, %rs31, 1;
	st.global.u8 	[%rd138], %rs32;
	ld.global.u32 	%rd139, [%rd110+56];
	add.s64 	%rd140, %rd10, %rd139;
	ld.global.u8 	%rs33, [%rd140];
	add.s16 	%rs34, %rs33, 1;
	st.global.u8 	[%rd140], %rs34;
	ld.global.u32 	%rd141, [%rd110+60];
	add.s64 	%rd142, %rd10, %rd141;
	ld.global.u8 	%rs35, [%rd142];
	add.s16 	%rs36, %rs35, 1;
	st.global.u8 	[%rd142], %rs36;
	add.s32 	%r525, %r525, 16;
	setp.ne.s32 	%p30, %r525, %r118;
	mov.u32 	%r527, %r118;
	@%p30 bra 	$L__BB1_88;
$L__BB1_89:
	setp.eq.s32 	%p31, %r117, 0;
	@%p31 bra 	$L__BB1_99;
	setp.lt.u32 	%p32, %r113, 7;
	@%p32 bra 	$L__BB1_92;
	mul.wide.u32 	%rd143, %r527, 4;
	add.s64 	%rd144, %rd23, %rd143;
	ld.global.u32 	%rd145, [%rd144];
	add.s64 	%rd146, %rd10, %rd145;
	ld.global.u8 	%rs37, [%rd146];
	add.s16 	%rs38, %rs37, 1;
	st.global.u8 	[%rd146], %rs38;
	ld.global.u32 	%rd147, [%rd144+4];
	add.s64 	%rd148, %rd10, %rd147;
	ld.global.u8 	%rs39, [%rd148];
	add.s16 	%rs40, %rs39, 1;
	st.global.u8 	[%rd148], %rs40;
	ld.global.u32 	%rd149, [%rd144+8];
	add.s64 	%rd150, %rd10, %rd149;
	ld.global.u8 	%rs41, [%rd150];
	add.s16 	%rs42, %rs41, 1;
	st.global.u8 	[%rd150], %rs42;
	ld.global.u32 	%rd151, [%rd144+12];
	add.s64 	%rd152, %rd10, %rd151;
	ld.global.u8 	%rs43, [%rd152];
	add.s16 	%rs44, %rs43, 1;
	st.global.u8 	[%rd152], %rs44;
	ld.global.u32 	%rd153, [%rd144+16];
	add.s64 	%rd154, %rd10, %rd153;
	ld.global.u8 	%rs45, [%rd154];
	add.s16 	%rs46, %rs45, 1;
	st.global.u8 	[%rd154], %rs46;
	ld.global.u32 	%rd155, [%rd144+20];
	add.s64 	%rd156, %rd10, %rd155;
	ld.global.u8 	%rs47, [%rd156];
	add.s16 	%rs48, %rs47, 1;
	st.global.u8 	[%rd156], %rs48;
	ld.global.u32 	%rd157, [%rd144+24];
	add.s64 	%rd158, %rd10, %rd157;
	ld.global.u8 	%rs49, [%rd158];
	add.s16 	%rs50, %rs49, 1;
	st.global.u8 	[%rd158], %rs50;
	ld.global.u32 	%rd159, [%rd144+28];
	add.s64 	%rd160, %rd10, %rd159;
	ld.global.u8 	%rs51, [%rd160];
	add.s16 	%rs52, %rs51, 1;
	st.global.u8 	[%rd160], %rs52;
	add.s32 	%r527, %r527, 8;
$L__BB1_92:
	setp.eq.s32 	%p33, %r119, 0;
	@%p33 bra 	$L__BB1_99;
	setp.lt.u32 	%p34, %r114, 3;
	@%p34 bra 	$L__BB1_95;
	mul.wide.u32 	%rd161, %r527, 4;
	add.s64 	%rd162, %rd23, %rd161;
	ld.global.u32 	%rd163, [%rd162];
	add.s64 	%rd164, %rd10, %rd163;
	ld.global.u8 	%rs53, [%rd164];
	add.s16 	%rs54, %rs53, 1;
	st.global.u8 	[%rd164], %rs54;
	ld.global.u32 	%rd165, [%rd162+4];
	add.s64 	%rd166, %rd10, %rd165;
	ld.global.u8 	%rs55, [%rd166];
	add.s16 	%rs56, %rs55, 1;
	st.global.u8 	[%rd166], %rs56;
	ld.global.u32 	%rd167, [%rd162+8];
	add.s64 	%rd168, %rd10, %rd167;
	ld.global.u8 	%rs57, [%rd168];
	add.s16 	%rs58, %rs57, 1;
	st.global.u8 	[%rd168], %rs58;
	ld.global.u32 	%rd169, [%rd162+12];
	add.s64 	%rd170, %rd10, %rd169;
	ld.global.u8 	%rs59, [%rd170];
	add.s16 	%rs60, %rs59, 1;
	st.global.u8 	[%rd170], %rs60;
	add.s32 	%r527, %r527, 4;
$L__BB1_95:
	setp.eq.s32 	%p35, %r120, 0;
	@%p35 bra 	$L__BB1_99;
	setp.eq.s32 	%p36, %r120, 1;
	mul.wide.u32 	%rd171, %r527, 4;
	add.s64 	%rd25, %rd23, %rd171;
	ld.global.u32 	%rd172, [%rd25];
	add.s64 	%rd173, %rd10, %rd172;
	ld.global.u8 	%rs61, [%rd173];
	add.s16 	%rs62, %rs61, 1;
	st.global.u8 	[%rd173], %rs62;
	@%p36 bra 	$L__BB1_99;
	setp.eq.s32 	%p37, %r120, 2;
	ld.global.u32 	%rd174, [%rd25+4];
	add.s64 	%rd175, %rd10, %rd174;
	ld.global.u8 	%rs63, [%rd175];
	add.s16 	%rs64, %rs63, 1;
	st.global.u8 	[%rd175], %rs64;
	@%p37 bra 	$L__BB1_99;
	ld.global.u32 	%rd176, [%rd25+8];
	add.s64 	%rd177, %rd10, %rd176;
	ld.global.u8 	%rs65, [%rd177];
	add.s16 	%rs66, %rs65, 1;
	st.global.u8 	[%rd177], %rs66;
$L__BB1_99:
	add.s32 	%r517, %r517, 1;
	setp.eq.s32 	%p38, %r517, %r10;
	@%p38 bra 	$L__BB1_106;
	bra.uni 	$L__BB1_73;
$L__BB1_100:
	and.b32  	%r155, %r10, 3;
	setp.lt.u32 	%p14, %r10, 4;
	mov.b32 	%r546, 0;
	@%p14 bra 	$L__BB1_103;
	and.b32  	%r546, %r10, 2147483644;
	mov.b32 	%r567, 0;
	mov.u32 	%r569, %r564;
	mov.u32 	%r570, %r563;
	mov.u32 	%r571, %r562;
	mov.u32 	%r573, %r565;
$L__BB1_102:
	mov.u32 	%r565, %r561;
	shr.u32 	%r244, %r573, 2;
	xor.b32  	%r245, %r244, %r573;
	shl.b32 	%r246, %r565, 4;
	shl.b32 	%r247, %r245, 1;
	xor.b32  	%r248, %r246, %r247;
	xor.b32  	%r249, %r248, %r565;
	xor.b32  	%r564, %r249, %r245;
	add.s32 	%r250, %r566, %r564;
	add.s32 	%r251, %r250, 362437;
	rem.u32 	%r252, %r251, %r26;
	cvt.u64.u32 	%rd51, %r567;
	add.s64 	%rd52, %rd51, %rd7;
	shl.b64 	%rd53, %rd52, 3;
	add.s64 	%rd54, %rd4, %rd53;
	mov.b64 	%rd55, 0;
	st.global.u64 	[%rd54], %rd55;
	shl.b64 	%rd56, %rd52, 2;
	add.s64 	%rd57, %rd3, %rd56;
	st.global.u32 	[%rd57], %r252;
	shr.u32 	%r253, %r569, 2;
	xor.b32  	%r254, %r253, %r569;
	shl.b32 	%r255, %r564, 4;
	shl.b32 	%r256, %r254, 1;
	xor.b32  	%r257, %r255, %r256;
	xor.b32  	%r258, %r257, %r564;
	xor.b32  	%r563, %r258, %r254;
	add.s32 	%r259, %r566, %r563;
	add.s32 	%r260, %r259, 724874;
	rem.u32 	%r261, %r260, %r26;
	st.global.u64 	[%rd54+8], %rd55;
	st.global.u32 	[%rd57+4], %r261;
	shr.u32 	%r262, %r570, 2;
	xor.b32  	%r263, %r262, %r570;
	shl.b32 	%r264, %r563, 4;
	shl.b32 	%r265, %r263, 1;
	xor.b32  	%r266, %r264, %r265;
	xor.b32  	%r267, %r266, %r563;
	xor.b32  	%r562, %r267, %r263;
	add.s32 	%r268, %r566, %r562;
	add.s32 	%r269, %r268, 1087311;
	rem.u32 	%r270, %r269, %r26;
	st.global.u64 	[%rd54+16], %rd55;
	st.global.u32 	[%rd57+8], %r270;
	shr.u32 	%r271, %r571, 2;
	xor.b32  	%r272, %r271, %r571;
	shl.b32 	%r273, %r562, 4;
	shl.b32 	%r274, %r272, 1;
	xor.b32  	%r275, %r273, %r274;
	xor.b32  	%r276, %r275, %r562;
	xor.b32  	%r561, %r276, %r272;
	add.s32 	%r566, %r566, 1449748;
	add.s32 	%r277, %r561, %r566;
	rem.u32 	%r278, %r277, %r26;
	st.global.u64 	[%rd54+24], %rd55;
	st.global.u32 	[%rd57+12], %r278;
	add.s32 	%r567, %r567, 4;
	setp.eq.s32 	%p15, %r567, %r546;
	mov.u32 	%r569, %r564;
	mov.u32 	%r570, %r563;
	mov.u32 	%r571, %r562;
	mov.u32 	%r573, %r565;
	@%p15 bra 	$L__BB1_103;
	bra.uni 	$L__BB1_102;
$L__BB1_103:
	setp.eq.s32 	%p16, %r155, 0;
	@%p16 bra 	$L__BB1_106;
	mov.b32 	%r556, 0;
	mov.u32 	%r560, %r565;
$L__BB1_105:
	.pragma "nounroll";
	mov.u32 	%r565, %r564;
	mov.u32 	%r564, %r563;
	mov.u32 	%r563, %r562;
	mov.u32 	%r562, %r561;
	shr.u32 	%r280, %r560, 2;
	xor.b32  	%r281, %r280, %r560;
	shl.b32 	%r282, %r562, 4;
	shl.b32 	%r283, %r281, 1;
	xor.b32  	%r284, %r282, %r283;
	xor.b32  	%r285, %r284, %r562;
	xor.b32  	%r561, %r285, %r281;
	add.s32 	%r566, %r566, 362437;
	add.s32 	%r286, %r561, %r566;
	rem.u32 	%r287, %r286, %r26;
	cvt.u64.u32 	%rd58, %r546;
	add.s64 	%rd59, %rd58, %rd7;
	shl.b64 	%rd60, %rd59, 3;
	add.s64 	%rd61, %rd4, %rd60;
	mov.b64 	%rd62, 0;
	st.global.u64 	[%rd61], %rd62;
	shl.b64 	%rd63, %rd59, 2;
	add.s64 	%rd64, %rd3, %rd63;
	st.global.u32 	[%rd64], %r287;
	add.s32 	%r546, %r546, 1;
	add.s32 	%r556, %r556, 1;
	setp.ne.s32 	%p17, %r556, %r155;
	mov.u32 	%r560, %r565;
	@%p17 bra 	$L__BB1_105;
$L__BB1_106:
	setp.lt.s32 	%p74, %r12, 1;
	mov.b32 	%r587, 0;
	@%p74 bra 	$L__BB1_119;
	and.b32  	%r190, %r12, 15;
	setp.lt.u32 	%p75, %r12, 16;
	mov.b32 	%r577, 0;
	mov.u32 	%r587, %r577;
	@%p75 bra 	$L__BB1_110;
	and.b32  	%r577, %r12, 2147483632;
	neg.s32 	%r574, %r577;
	add.s64 	%rd367, %rd9, %rd5;
	add.s64 	%rd379, %rd367, 7;
	mov.b32 	%r587, 0;
$L__BB1_109:
	.pragma "nounroll";
	ld.global.u8 	%rs191, [%rd379+-7];
	setp.eq.s16 	%p76, %rs191, 0;
	selp.u32 	%r422, 1, 0, %p76;
	add.s32 	%r423, %r587, %r422;
	ld.global.u8 	%rs192, [%rd379+-6];
	setp.eq.s16 	%p77, %rs192, 0;
	selp.u32 	%r424, 1, 0, %p77;
	add.s32 	%r425, %r423, %r424;
	ld.global.u8 	%rs193, [%rd379+-5];
	setp.eq.s16 	%p78, %rs193, 0;
	selp.u32 	%r426, 1, 0, %p78;
	add.s32 	%r427, %r425, %r426;
	ld.global.u8 	%rs194, [%rd379+-4];
	setp.eq.s16 	%p79, %rs194, 0;
	selp.u32 	%r428, 1, 0, %p79;
	add.s32 	%r429, %r427, %r428;
	ld.global.u8 	%rs195, [%rd379+-3];
	setp.eq.s16 	%p80, %rs195, 0;
	selp.u32 	%r430, 1, 0, %p80;
	add.s32 	%r431, %r429, %r430;
	ld.global.u8 	%rs196, [%rd379+-2];
	setp.eq.s16 	%p81, %rs196, 0;
	selp.u32 	%r432, 1, 0, %p81;
	add.s32 	%r433, %r431, %r432;
	ld.global.u8 	%rs197, [%rd379+-1];
	setp.eq.s16 	%p82, %rs197, 0;
	selp.u32 	%r434, 1, 0, %p82;
	add.s32 	%r435, %r433, %r434;
	ld.global.u8 	%rs198, [%rd379];
	setp.eq.s16 	%p83, %rs198, 0;
	selp.u32 	%r436, 1, 0, %p83;
	add.s32 	%r437, %r435, %r436;
	ld.global.u8 	%rs199, [%rd379+1];
	setp.eq.s16 	%p84, %rs199, 0;
	selp.u32 	%r438, 1, 0, %p84;
	add.s32 	%r439, %r437, %r438;
	ld.global.u8 	%rs200, [%rd379+2];
	setp.eq.s16 	%p85, %rs200, 0;
	selp.u32 	%r440, 1, 0, %p85;
	add.s32 	%r441, %r439, %r440;
	ld.global.u8 	%rs201, [%rd379+3];
	setp.eq.s16 	%p86, %rs201, 0;
	selp.u32 	%r442, 1, 0, %p86;
	add.s32 	%r443, %r441, %r442;
	ld.global.u8 	%rs202, [%rd379+4];
	setp.eq.s16 	%p87, %rs202, 0;
	selp.u32 	%r444, 1, 0, %p87;
	add.s32 	%r445, %r443, %r444;
	ld.global.u8 	%rs203, [%rd379+5];
	setp.eq.s16 	%p88, %rs203, 0;
	selp.u32 	%r446, 1, 0, %p88;
	add.s32 	%r447, %r445, %r446;
	ld.global.u8 	%rs204, [%rd379+6];
	setp.eq.s16 	%p89, %rs204, 0;
	selp.u32 	%r448, 1, 0, %p89;
	add.s32 	%r449, %r447, %r448;
	ld.global.u8 	%rs205, [%rd379+7];
	setp.eq.s16 	%p90, %rs205, 0;
	selp.u32 	%r450, 1, 0, %p90;
	add.s32 	%r451, %r449, %r450;
	ld.global.u8 	%rs206, [%rd379+8];
	setp.eq.s16 	%p91, %rs206, 0;
	selp.u32 	%r452, 1, 0, %p91;
	add.s32 	%r587, %r451, %r452;
	add.s32 	%r574, %r574, 16;
	add.s64 	%rd379, %rd379, 16;
	setp.ne.s32 	%p92, %r574, 0;
	@%p92 bra 	$L__BB1_109;
$L__BB1_110:
	setp.eq.s32 	%p93, %r190, 0;
	@%p93 bra 	$L__BB1_119;
	and.b32  	%r213, %r12, 7;
	setp.lt.u32 	%p94, %r190, 8;
	@%p94 bra 	$L__BB1_113;
	cvt.u64.u32 	%rd368, %r577;
	add.s64 	%rd369, %rd10, %rd368;
	ld.global.u8 	%rs207, [%rd369];
	setp.eq.s16 	%p95, %rs207, 0;
	selp.u32 	%r454, 1, 0, %p95;
	add.s32 	%r455, %r587, %r454;
	ld.global.u8 	%rs208, [%rd369+1];
	setp.eq.s16 	%p96, %rs208, 0;
	selp.u32 	%r456, 1, 0, %p96;
	add.s32 	%r457, %r455, %r456;
	ld.global.u8 	%rs209, [%rd369+2];
	setp.eq.s16 	%p97, %rs209, 0;
	selp.u32 	%r458, 1, 0, %p97;
	add.s32 	%r459, %r457, %r458;
	ld.global.u8 	%rs210, [%rd369+3];
	setp.eq.s16 	%p98, %rs210, 0;
	selp.u32 	%r460, 1, 0, %p98;
	add.s32 	%r461, %r459, %r460;
	ld.global.u8 	%rs211, [%rd369+4];
	setp.eq.s16 	%p99, %rs211, 0;
	selp.u32 	%r462, 1, 0, %p99;
	add.s32 	%r463, %r461, %r462;
	ld.global.u8 	%rs212, [%rd369+5];
	setp.eq.s16 	%p100, %rs212, 0;
	selp.u32 	%r464, 1, 0, %p100;
	add.s32 	%r465, %r463, %r464;
	ld.global.u8 	%rs213, [%rd369+6];
	setp.eq.s16 	%p101, %rs213, 0;
	selp.u32 	%r466, 1, 0, %p101;
	add.s32 	%r467, %r465, %r466;
	ld.global.u8 	%rs214, [%rd369+7];
	setp.eq.s16 	%p102, %rs214, 0;
	selp.u32 	%r468, 1, 0, %p102;
	add.s32 	%r587, %r467, %r468;
	add.s32 	%r577, %r577, 8;
$L__BB1_113:
	setp.eq.s32 	%p103, %r213, 0;
	@%p103 bra 	$L__BB1_119;
	and.b32  	%r219, %r12, 3;
	setp.lt.u32 	%p104, %r213, 4;
	@%p104 bra 	$L__BB1_116;
	cvt.u64.u32 	%rd370, %r577;
	add.s64 	%rd371, %rd10, %rd370;
	ld.global.u8 	%rs215, [%rd371];
	setp.eq.s16 	%p105, %rs215, 0;
	selp.u32 	%r470, 1, 0, %p105;
	add.s32 	%r471, %r587, %r470;
	ld.global.u8 	%rs216, [%rd371+1];
	setp.eq.s16 	%p106, %rs216, 0;
	selp.u32 	%r472, 1, 0, %p106;
	add.s32 	%r473, %r471, %r472;
	ld.global.u8 	%rs217, [%rd371+2];
	setp.eq.s16 	%p107, %rs217, 0;
	selp.u32 	%r474, 1, 0, %p107;
	add.s32 	%r475, %r473, %r474;
	ld.global.u8 	%rs218, [%rd371+3];
	setp.eq.s16 	%p108, %rs218, 0;
	selp.u32 	%r476, 1, 0, %p108;
	add.s32 	%r587, %r475, %r476;
	add.s32 	%r577, %r577, 4;
$L__BB1_116:
	setp.eq.s32 	%p109, %r219, 0;
	@%p109 bra 	$L__BB1_119;
	cvt.u64.u32 	%rd372, %r577;
	add.s64 	%rd373, %rd9, %rd372;
	add.s64 	%rd380, %rd5, %rd373;
	neg.s32 	%r585, %r219;
$L__BB1_118:
	.pragma "nounroll";
	ld.global.u8 	%rs219, [%rd380];
	setp.eq.s16 	%p110, %rs219, 0;
	selp.u32 	%r477, 1, 0, %p110;
	add.s32 	%r587, %r587, %r477;
	add.s64 	%rd380, %rd380, 1;
	add.s32 	%r585, %r585, 1;
	setp.ne.s32 	%p111, %r585, 0;
	@%p111 bra 	$L__BB1_118;
$L__BB1_119:
	cvta.to.global.u64 	%rd374, %rd35;
	mul.wide.s32 	%rd375, %r1, 4;
	add.s64 	%rd376, %rd374, %rd375;
	st.global.u32 	[%rd376], %r587;
	st.global.v2.u32 	[%rd6], {%r566, %r565};
	st.global.v2.u32 	[%rd6+8], {%r564, %r563};
	st.global.v2.u32 	[%rd6+16], {%r562, %r561};
	st.global.v2.u32 	[%rd6+24], {%r8, %r9};
	st.global.f32 	[%rd6+32], %f1;
	st.global.f64 	[%rd6+40], %fd1;
$L__BB1_120:
	ret;

}
	// .globl	_Z12searchKernelPmPjS0_PhPiS0_P17curandStateXORWOWii
.visible .entry _Z12searchKernelPmPjS0_PhPiS0_P17curandStateXORWOWii(
	.param .u64 .ptr .align 1 _Z12searchKernelPmPjS0_PhPiS0_P17curandStateXORWOWii_param_0,
	.param .u64 .ptr .align 1 _Z12searchKernelPmPjS0_PhPiS0_P17curandStateXORWOWii_param_1,
	.param .u64 .ptr .align 1 _Z12searchKernelPmPjS0_PhPiS0_P17curandStateXORWOWii_param_2,
	.param .u64 .ptr .align 1 _Z12searchKernelPmPjS0_PhPiS0_P17curandStateXORWOWii_param_3,
	.param .u64 .ptr .align 1 _Z12searchKernelPmPjS0_PhPiS0_P17curandStateXORWOWii_param_4,
	.param .u64 .ptr .align 1 _Z12searchKernelPmPjS0_PhPiS0_P17curandStateXORWOWii_param_5,
	.param .u64 .ptr .align 1 _Z12searchKernelPmPjS0_PhPiS0_P17curandStateXORWOWii_param_6,
	.param .u32 _Z12searchKernelPmPjS0_PhPiS0_P17curandStateXORWOWii_param_7,
	.param .u32 _Z12searchKernelPmPjS0_PhPiS0_P17curandStateXORWOWii_param_8
)
{
	.reg .pred 	%p<294>;
	.reg .b16 	%rs<7>;
	.reg .b32 	%r<585>;
	.reg .b32 	%f<2>;
	.reg .b64 	%rd<358>;
	.reg .b64 	%fd<2>;

	ld.param.u64 	%rd28, [_Z12searchKernelPmPjS0_PhPiS0_P17curandStateXORWOWii_param_0];
	ld.param.u64 	%rd29, [_Z12searchKernelPmPjS0_PhPiS0_P17curandStateXORWOWii_param_1];
	ld.param.u64 	%rd30, [_Z12searchKernelPmPjS0_PhPiS0_P17curandStateXORWOWii_param_2];
	ld.param.u64 	%rd31, [_Z12searchKernelPmPjS0_PhPiS0_P17curandStateXORWOWii_param_3];
	ld.param.u64 	%rd32, [_Z12searchKernelPmPjS0_PhPiS0_P17curandStateXORWOWii_param_4];
	ld.param.u64 	%rd34, [_Z12searchKernelPmPjS0_PhPiS0_P17curandStateXORWOWii_param_5];
	ld.param.u64 	%rd33, [_Z12searchKernelPmPjS0_PhPiS0_P17curandStateXORWOWii_param_6];
	ld.param.u32 	%r342, [_Z12searchKernelPmPjS0_PhPiS0_P17curandStateXORWOWii_param_7];
	ld.param.u32 	%r341, [_Z12searchKernelPmPjS0_PhPiS0_P17curandStateXORWOWii_param_8];
	cvta.to.global.u64 	%rd1, %rd34;
	mov.u32 	%r343, %ctaid.x;
	mov.u32 	%r344, %ntid.x;
	mov.u32 	%r345, %tid.x;
	mad.lo.s32 	%r1, %r343, %r344, %r345;
	setp.ge.s32 	%p1, %r1, %r342;
	@%p1 bra 	$L__BB2_426;
	cvta.to.global.u64 	%rd35, %rd33;
	cvta.to.global.u64 	%rd36, %rd32;
	cvta.to.global.u64 	%rd2, %rd31;
	mul.wide.s32 	%rd37, %r1, 48;
	add.s64 	%rd3, %rd35, %rd37;
	ld.global.v2.u32 	{%r583, %r582}, [%rd3];
	ld.global.v2.u32 	{%r581, %r580}, [%rd3+8];
	ld.global.v2.u32 	{%r579, %r578}, [%rd3+16];
	ld.global.v2.u32 	{%r8, %r9}, [%rd3+24];
	ld.global.f32 	%f1, [%rd3+32];
	ld.global.f64 	%fd1, [%rd3+40];
	ld.const.u32 	%r10, [d_b];
	mul.lo.s32 	%r11, %r10, %r1;
	ld.const.u32 	%r12, [d_coverLen];
	mul.wide.s32 	%rd38, %r1, 4;
	add.s64 	%rd4, %rd36, %rd38;
	ld.global.u32 	%r577, [%rd4];
	min.s32 	%r347, %r341, %r577;
	setp.lt.s32 	%p2, %r347, 1;
	@%p2 bra 	$L__BB2_425;
	ld.const.u32 	%r349, [d_numMSubsets];
	mul.lo.s32 	%r350, %r349, %r1;
	cvt.s64.s32 	%rd39, %r350;
	add.s64 	%rd5, %rd2, %rd39;
	ld.const.u32 	%r351, [d_v];
	ld.const.u32 	%r14, [d_k];
	setp.eq.s32 	%p3, %r351, 64;
	mov.b64 	%rd40, -1;
	shl.b64 	%rd41, %rd40, %r351;
	not.b64 	%rd42, %rd41;
	selp.b64 	%rd6, -1, %rd42, %p3;
	sub.s32 	%r15, %r351, %r14;
	ld.const.u32 	%r16, [d_sentinel];
	and.b32  	%r17, %r12, 15;
	and.b32  	%r18, %r12, 7;
	and.b32  	%r19, %r12, 2147483632;
	and.b32  	%r20, %r12, 3;
	neg.s32 	%r21, %r19;
	cvta.to.global.u64 	%rd7, %rd30;
	cvta.to.global.u64 	%rd8, %rd29;
	mul.lo.s32 	%r352, %r11, %r12;
	cvt.s64.s32 	%rd9, %r352;
	cvt.s64.s32 	%rd10, %r11;
	cvta.to.global.u64 	%rd11, %rd28;
	mov.b32 	%r425, 0;
	mov.u32 	%r428, %r580;
	mov.u32 	%r431, %r582;
	mov.u32 	%r432, %r581;
$L__BB2_3:
	mov.u32 	%r581, %r578;
	mov.u32 	%r582, %r579;
	shr.u32 	%r353, %r431, 2;
	xor.b32  	%r354, %r353, %r431;
	shl.b32 	%r355, %r581, 4;
	shl.b32 	%r356, %r354, 1;
	xor.b32  	%r357, %r355, %r356;
	xor.b32  	%r358, %r357, %r581;
	xor.b32  	%r580, %r358, %r354;
	add.s32 	%r359, %r583, %r580;
	add.s32 	%r360, %r359, 362437;
	rem.u32 	%r31, %r360, %r10;
	cvt.s64.s32 	%rd43, %r31;
	add.s64 	%rd12, %rd43, %rd10;
	shl.b64 	%rd44, %rd12, 3;
	add.s64 	%rd13, %rd11, %rd44;
	ld.global.u64 	%rd14, [%rd13];
	xor.b64  	%rd15, %rd6, %rd14;
	shr.u32 	%r361, %r432, 2;
	xor.b32  	%r362, %r361, %r432;
	shl.b32 	%r363, %r580, 4;
	shl.b32 	%r364, %r362, 1;
	xor.b32  	%r365, %r364, %r363;
	xor.b32  	%r366, %r365, %r362;
	xor.b32  	%r579, %r366, %r580;
	add.s32 	%r367, %r583, %r579;
	add.s32 	%r368, %r367, 724874;
	rem.u32 	%r434, %r368, %r14;
	and.b64  	%rd45, %rd14, 1;
	setp.eq.b64 	%p4, %rd45, 1;
	not.pred 	%p5, %p4;
	@%p5 bra 	$L__BB2_6;
	setp.eq.s32 	%p6, %r434, 0;
	mov.b64 	%rd355, 0;
	@%p6 bra 	$L__BB2_193;
	add.s32 	%r434, %r434, -1;
$L__BB2_6:
	and.b64  	%rd47, %rd14, 2;
	setp.eq.s64 	%p7, %rd47, 0;
	@%p7 bra 	$L__BB2_9;
	setp.eq.s32 	%p8, %r434, 0;
	mov.b64 	%rd355, 1;
	@%p8 bra 	$L__BB2_193;
	add.s32 	%r434, %r434, -1;
$L__BB2_9:
	and.b64  	%rd49, %rd14, 4;
	setp.eq.s64 	%p9, %rd49, 0;
	@%p9 bra 	$L__BB2_12;
	setp.eq.s32 	%p10, %r434, 0;
	mov.b64 	%rd355, 2;
	@%p10 bra 	$L__BB2_193;
	add.s32 	%r434, %r434, -1;
$L__BB2_12:
	and.b64  	%rd51, %rd14, 8;
	setp.eq.s64 	%p11, %rd51, 0;
	@%p11 bra 	$L__BB2_15;
	setp.eq.s32 	%p12, %r434, 0;
	mov.b64 	%rd355, 3;
	@%p12 bra 	$L__BB2_193;
	add.s32 	%r434, %r434, -1;
$L__BB2_15:
	and.b64  	%rd53, %rd14, 16;
	setp.eq.s64 	%p13, %rd53, 0;
	@%p13 bra 	$L__BB2_18;
	setp.eq.s32 	%p14, %r434, 0;
	mov.b64 	%rd355, 4;
	@%p14 bra 	$L__BB2_193;
	add.s32 	%r434, %r434, -1;
$L__BB2_18:
	and.b64  	%rd55, %rd14, 32;
	setp.eq.s64 	%p15, %rd55, 0;
	@%p15 bra 	$L__BB2_21;
	setp.eq.s32 	%p16, %r434, 0;
	mov.b64 	%rd355, 5;
	@%p16 bra 	$L__BB2_193;
	add.s32 	%r434, %r434, -1;
$L__BB2_21:
	and.b64  	%rd57, %rd14, 64;
	setp.eq.s64 	%p17, %rd57, 0;
	@%p17 bra 	$L__BB2_24;
	setp.eq.s32 	%p18, %r434, 0;
	mov.b64 	%rd355, 6;
	@%p18 bra 	$L__BB2_193;
	add.s32 	%r434, %r434, -1;
$L__BB2_24:
	and.b64  	%rd59, %rd14, 128;
	setp.eq.s64 	%p19, %rd59, 0;
	@%p19 bra 	$L__BB2_27;
	setp.eq.s32 	%p20, %r434, 0;
	mov.b64 	%rd355, 7;
	@%p20 bra 	$L__BB2_193;
	add.s32 	%r434, %r434, -1;
$L__BB2_27:
	and.b64  	%rd61, %rd14, 256;
	setp.eq.s64 	%p21, %rd61, 0;
	@%p21 bra 	$L__BB2_30;
	setp.eq.s32 	%p22, %r434, 0;
	mov.b64 	%rd355, 8;
	@%p22 bra 	$L__BB2_193;
	add.s32 	%r434, %r434, -1;
$L__BB2_30:
	and.b64  	%rd63, %rd14, 512;
	setp.eq.s64 	%p23, %rd63, 0;
	@%p23 bra 	$L__BB2_33;
	setp.eq.s32 	%p24, %r434, 0;
	mov.b64 	%rd355, 9;
	@%p24 bra 	$L__BB2_193;
	add.s32 	%r434, %r434, -1;
$L__BB2_33:
	and.b64  	%rd65, %rd14, 1024;
	setp.eq.s64 	%p25, %rd65, 0;
	@%p25 bra 	$L__BB2_36;
	setp.eq.s32 	%p26, %r434, 0;
	mov.b64 	%rd355, 10;
	@%p26 bra 	$L__BB2_193;
	add.s32 	%r434, %r434, -1;
$L__BB2_36:
	and.b64  	%rd67, %rd14, 2048;
	setp.eq.s64 	%p27, %rd67, 0;
	@%p27 bra 	$L__BB2_39;
	setp.eq.s32 	%p28, %r434, 0;
	mov.b64 	%rd355, 11;
	@%p28 bra 	$L__BB2_193;
	add.s32 	%r434, %r434, -1;
$L__BB2_39:
	and.b64  	%rd69, %rd14, 4096;
	setp.eq.s64 	%p29, %rd69, 0;
	@%p29 bra 	$L__BB2_42;
	setp.eq.s32 	%p30, %r434, 0;
	mov.b64 	%rd355, 12;
	@%p30 bra 	$L__BB2_193;
	add.s32 	%r434, %r434, -1;
$L__BB2_42:
	and.b64  	%rd71, %rd14, 8192;
	setp.eq.s64 	%p31, %rd71, 0;
	@%p31 bra 	$L__BB2_45;
	setp.eq.s32 	%p32, %r434, 0;
	mov.b64 	%rd355, 13;
	@%p32 bra 	$L__BB2_193;
	add.s32 	%r434, %r434, -1;
$L__BB2_45:
	and.b64  	%rd73, %rd14, 16384;
	setp.eq.s64 	%p33, %rd73, 0;
	@%p33 bra 	$L__BB2_48;
	setp.eq.s32 	%p34, %r434, 0;
	mov.b64 	%rd355, 14;
	@%p34 bra 	$L__BB2_193;
	add.s32 	%r434, %r434, -1;
$L__BB2_48:
	and.b64  	%rd75, %rd14, 32768;
	setp.eq.s64 	%p35, %rd75, 0;
	@%p35 bra 	$L__BB2_51;
	setp.eq.s32 	%p36, %r434, 0;
	mov.b64 	%rd355, 15;
	@%p36 bra 	$L__BB2_193;
	add.s32 	%r434, %r434, -1;
$L__BB2_51:
	and.b64  	%rd77, %rd14, 65536;
	setp.eq.s64 	%p37, %rd77, 0;
	@%p37 bra 	$L__BB2_54;
	setp.eq.s32 	%p38, %r434, 0;
	mov.b64 	%rd355, 16;
	@%p38 bra 	$L__BB2_193;
	add.s32 	%r434, %r434, -1;
$L__BB2_54:
	and.b64  	%rd79, %rd14, 131072;
	setp.eq.s64 	%p39, %rd79, 0;
	@%p39 bra 	$L__BB2_57;
	setp.eq.s32 	%p40, %r434, 0;
	mov.b64 	%rd355, 17;
	@%p40 bra 	$L__BB2_193;
	add.s32 	%r434, %r434, -1;
$L__BB2_57:
	and.b64  	%rd81, %rd14, 262144;
	setp.eq.s64 	%p41, %rd81, 0;
	@%p41 bra 	$L__BB2_60;
	setp.eq.s32 	%p42, %r434, 0;
	mov.b64 	%rd355, 18;
	@%p42 bra 	$L__BB2_193;
	add.s32 	%r434, %r434, -1;
$L__BB2_60:
	and.b64  	%rd83, %rd14, 524288;
	setp.eq.s64 	%p43, %rd83, 0;
	@%p43 bra 	$L__BB2_63;
	setp.eq.s32 	%p44, %r434, 0;
	mov.b64 	%rd355, 19;
	@%p44 bra 	$L__BB2_193;
	add.s32 	%r434, %r434, -1;
$L__BB2_63:
	and.b64  	%rd85, %rd14, 1048576;
	setp.eq.s64 	%p45, %rd85, 0;
	@%p45 bra 	$L__BB2_66;
	setp.eq.s32 	%p46, %r434, 0;
	mov.b64 	%rd355, 20;
	@%p46 bra 	$L__BB2_193;
	add.s32 	%r434, %r434, -1;
$L__BB2_66:
	and.b64  	%rd87, %rd14, 2097152;
	setp.eq.s64 	%p47, %rd87, 0;
	@%p47 bra 	$L__BB2_69;
	setp.eq.s32 	%p48, %r434, 0;
	mov.b64 	%rd355, 21;
	@%p48 bra 	$L__BB2_193;
	add.s32 	%r434, %r434, -1;
$L__BB2_69:
	and.b64  	%rd89, %rd14, 4194304;
	setp.eq.s64 	%p49, %rd89, 0;
	@%p49 bra 	$L__BB2_72;
	setp.eq.s32 	%p50, %r434, 0;
	mov.b64 	%rd355, 22;
	@%p50 bra 	$L__BB2_193;
	add.s32 	%r434, %r434, -1;
$L__BB2_72:
	and.b64  	%rd91, %rd14, 8388608;
	setp.eq.s64 	%p51, %rd91, 0;
	@%p51 bra 	$L__BB2_75;
	setp.eq.s32 	%p52, %r434, 0;
	mov.b64 	%rd355, 23;
	@%p52 bra 	$L__BB2_193;
	add.s32 	%r434, %r434, -1;
$L__BB2_75:
	and.b64  	%rd93, %rd14, 16777216;
	setp.eq.s64 	%p53, %rd93, 0;
	@%p53 bra 	$L__BB2_78;
	setp.eq.s32 	%p54, %r434, 0;
	mov.b64 	%rd355, 24;
	@%p54 bra 	$L__BB2_193;
	add.s32 	%r434, %r434, -1;
$L__BB2_78:
	and.b64  	%rd95, %rd14, 33554432;
	setp.eq.s64 	%p55, %rd95, 0;
	@%p55 bra 	$L__BB2_81;
	setp.eq.s32 	%p56, %r434, 0;
	mov.b64 	%rd355, 25;
	@%p56 bra 	$L__BB2_193;
	add.s32 	%r434, %r434, -1;
$L__BB2_81:
	and.b64  	%rd97, %rd14, 67108864;
	setp.eq.s64 	%p57, %rd97, 0;
	@%p57 bra 	$L__BB2_84;
	setp.eq.s32 	%p58, %r434, 0;
	mov.b64 	%rd355, 26;
	@%p58 bra 	$L__BB2_193;
	add.s32 	%r434, %r434, -1;
$L__BB2_84:
	and.b64  	%rd99, %rd14, 134217728;
	setp.eq.s64 	%p59, %rd99, 0;
	@%p59 bra 	$L__BB2_87;
	setp.eq.s32 	%p60, %r434, 0;
	mov.b64 	%rd355, 27;
	@%p60 bra 	$L__BB2_193;
	add.s32 	%r434, %r434, -1;
$L__BB2_87:
	and.b64  	%rd101, %rd14, 268435456;
	setp.eq.s64 	%p61, %rd101, 0;
	@%p61 bra 	$L__BB2_90;
	setp.eq.s32 	%p62, %r434, 0;
	mov.b64 	%rd355, 28;
	@%p62 bra 	$L__BB2_193;
	add.s32 	%r434, %r434, -1;
$L__BB2_90:
	and.b64  	%rd103, %rd14, 536870912;
	setp.eq.s64 	%p63, %rd103, 0;
	@%p63 bra 	$L__BB2_93;
	setp.eq.s32 	%p64, %r434, 0;
	mov.b64 	%rd355, 29;
	@%p64 bra 	$L__BB2_193;
	add.s32 	%r434, %r434, -1;
$L__BB2_93:
	and.b64  	%rd105, %rd14, 1073741824;
	setp.eq.s64 	%p65, %rd105, 0;
	@%p65 bra 	$L__BB2_96;
	setp.eq.s32 	%p66, %r434, 0;
	mov.b64 	%rd355, 30;
	@%p66 bra 	$L__BB2_193;
	add.s32 	%r434, %r434, -1;
$L__BB2_96:
	and.b64  	%rd107, %rd14, 2147483648;
	setp.eq.s64 	%p67, %rd107, 0;
	@%p67 bra 	$L__BB2_99;
	setp.eq.s32 	%p68, %r434, 0;
	mov.b64 	%rd355, 31;
	@%p68 bra 	$L__BB2_193;
	add.s32 	%r434, %r434, -1;
$L__BB2_99:
	and.b64  	%rd109, %rd14, 4294967296;
	setp.eq.s64 	%p69, %rd109, 0;
	@%p69 bra 	$L__BB2_102;
	setp.eq.s32 	%p70, %r434, 0;
	mov.b64 	%rd355, 32;
	@%p70 bra 	$L__BB2_193;
	add.s32 	%r434, %r434, -1;
$L__BB2_102:
	and.b64  	%rd111, %rd14, 8589934592;
	setp.eq.s64 	%p71, %rd111, 0;
	@%p71 bra 	$L__BB2_105;
	setp.eq.s32 	%p72, %r434, 0;
	mov.b64 	%rd355, 33;
	@%p72 bra 	$L__BB2_193;
	add.s32 	%r434, %r434, -1;
$L__BB2_105:
	and.b64  	%rd113, %rd14, 17179869184;
	setp.eq.s64 	%p73, %rd113, 0;
	@%p73 bra 	$L__BB2_108;
	setp.eq.s32 	%p74, %r434, 0;
	mov.b64 	%rd355, 34;
	@%p74 bra 	$L__BB2_193;
	add.s32 	%r434, %r434, -1;
$L__BB2_108:
	and.b64  	%rd115, %rd14, 34359738368;
	setp.eq.s64 	%p75, %rd115, 0;
	@%p75 bra 	$L__BB2_111;
	setp.eq.s32 	%p76, %r434, 0;
	mov.b64 	%rd355, 35;
	@%p76 bra 	$L__BB2_193;
	add.s32 	%r434, %r434, -1;
$L__BB2_111:
	and.b64  	%rd117, %rd14, 68719476736;
	setp.eq.s64 	%p77, %rd117, 0;
	@%p77 bra 	$L__BB2_114;
	setp.eq.s32 	%p78, %r434, 0;
	mov.b64 	%rd355, 36;
	@%p78 bra 	$L__BB2_193;
	add.s32 	%r434, %r434, -1;
$L__BB2_114:
	and.b64  	%rd119, %rd14, 137438953472;
	setp.eq.s64 	%p79, %rd119, 0;
	@%p79 bra 	$L__BB2_117;
	setp.eq.s32 	%p80, %r434, 0;
	mov.b64 	%rd355, 37;
	@%p80 bra 	$L__BB2_193;
	add.s32 	%r434, %r434, -1;
$L__BB2_117:
	and.b64  	%rd121, %rd14, 274877906944;
	setp.eq.s64 	%p81, %rd121, 0;
	@%p81 bra 	$L__BB2_120;
	setp.eq.s32 	%p82, %r434, 0;
	mov.b64 	%rd355, 38;
	@%p82 bra 	$L__BB2_193;
	add.s32 	%r434, %r434, -1;
$L__BB2_120:
	and.b64  	%rd123, %rd14, 549755813888;
	setp.eq.s64 	%p83, %rd123, 0;
	@%p83 bra 	$L__BB2_123;
	setp.eq.s32 	%p84, %r434, 0;
	mov.b64 	%rd355, 39;
	@%p84 bra 	$L__BB2_193;
	add.s32 	%r434, %r434, -1;
$L__BB2_123:
	and.b64  	%rd125, %rd14, 1099511627776;
	setp.eq.s64 	%p85, %rd125, 0;
	@%p85 bra 	$L__BB2_126;
	setp.eq.s32 	%p86, %r434, 0;
	mov.b64 	%rd355, 40;
	@%p86 bra 	$L__BB2_193;
	add.s32 	%r434, %r434, -1;
$L__BB2_126:
	and.b64  	%rd127, %rd14, 2199023255552;
	setp.eq.s64 	%p87, %rd127, 0;
	@%p87 bra 	$L__BB2_129;
	setp.eq.s32 	%p88, %r434, 0;
	mov.b64 	%rd355, 41;
	@%p88 bra 	$L__BB2_193;
	add.s32 	%r434, %r434, -1;
$L__BB2_129:
	and.b64  	%rd129, %rd14, 4398046511104;
	setp.eq.s64 	%p89, %rd129, 0;
	@%p89 bra 	$L__BB2_132;
	setp.eq.s32 	%p90, %r434, 0;
	mov.b64 	%rd355, 42;
	@%p90 bra 	$L__BB2_193;
	add.s32 	%r434, %r434, -1;
$L__BB2_132:
	and.b64  	%rd131, %rd14, 8796093022208;
	setp.eq.s64 	%p91, %rd131, 0;
	@%p91 bra 	$L__BB2_135;
	setp.eq.s32 	%p92, %r434, 0;
	mov.b64 	%rd355, 43;
	@%p92 bra 	$L__BB2_193;
	add.s32 	%r434, %r434, -1;
$L__BB2_135:
	and.b64  	%rd133, %rd14, 17592186044416;
	setp.eq.s64 	%p93, %rd133, 0;
	@%p93 bra 	$L__BB2_138;
	setp.eq.s32 	%p94, %r434, 0;
	mov.b64 	%rd355, 44;
	@%p94 bra 	$L__BB2_193;
	add.s32 	%r434, %r434, -1;
$L__BB2_138:
	and.b64  	%rd135, %rd14, 35184372088832;
	setp.eq.s64 	%p95, %rd135, 0;
	@%p95 bra 	$L__BB2_141;
	setp.eq.s32 	%p96, %r434, 0;
	mov.b64 	%rd355, 45;
	@%p96 bra 	$L__BB2_193;
	add.s32 	%r434, %r434, -1;
$L__BB2_141:
	and.b64  	%rd137, %rd14, 70368744177664;
	setp.eq.s64 	%p97, %rd137, 0;
	@%p97 bra 	$L__BB2_144;
	setp.eq.s32 	%p98, %r434, 0;
	mov.b64 	%rd355, 46;
	@%p98 bra 	$L__BB2_193;
	add.s32 	%r434, %r434, -1;
$L__BB2_144:
	and.b64  	%rd139, %rd14, 140737488355328;
	setp.eq.s64 	%p99, %rd139, 0;
	@%p99 bra 	$L__BB2_147;
	setp.eq.s32 	%p100, %r434, 0;
	mov.b64 	%rd355, 47;
	@%p100 bra 	$L__BB2_193;
	add.s32 	%r434, %r434, -1;
$L__BB2_147:
	and.b64  	%rd141, %rd14, 281474976710656;
	setp.eq.s64 	%p101, %rd141, 0;
	@%p101 bra 	$L__BB2_150;
	setp.eq.s32 	%p102, %r434, 0;
	mov.b64 	%rd355, 48;
	@%p102 bra 	$L__BB2_193;
	add.s32 	%r434, %r434, -1;
$L__BB2_150:
	and.b64  	%rd143, %rd14, 562949953421312;
	setp.eq.s64 	%p103, %rd143, 0;
	@%p103 bra 	$L__BB2_153;
	setp.eq.s32 	%p104, %r434, 0;
	mov.b64 	%rd355, 49;
	@%p104 bra 	$L__BB2_193;
	add.s32 	%r434, %r434, -1;
$L__BB2_153:
	and.b64  	%rd145, %rd14, 1125899906842624;
	setp.eq.s64 	%p105, %rd145, 0;
	@%p105 bra 	$L__BB2_156;
	setp.eq.s32 	%p106, %r434, 0;
	mov.b64 	%rd355, 50;
	@%p106 bra 	$L__BB2_193;
	add.s32 	%r434, %r434, -1;
$L__BB2_156:
	and.b64  	%rd147, %rd14, 2251799813685248;
	setp.eq.s64 	%p107, %rd147, 0;
	@%p107 bra 	$L__BB2_159;
	setp.eq.s32 	%p108, %r434, 0;
	mov.b64 	%rd355, 51;
	@%p108 bra 	$L__BB2_193;
	add.s32 	%r434, %r434, -1;
$L__BB2_159:
	and.b64  	%rd149, %rd14, 4503599627370496;
	setp.eq.s64 	%p109, %rd149, 0;
	@%p109 bra 	$L__BB2_162;
	setp.eq.s32 	%p110, %r434, 0;
	mov.b64 	%rd355, 52;
	@%p110 bra 	$L__BB2_193;
	add.s32 	%r434, %r434, -1;
$L__BB2_162:
	and.b64  	%rd151, %rd14, 9007199254740992;
	setp.eq.s64 	%p111, %rd151, 0;
	@%p111 bra 	$L__BB2_165;
	setp.eq.s32 	%p112, %r434, 0;
	mov.b64 	%rd355, 53;
	@%p112 bra 	$L__BB2_193;
	add.s32 	%r434, %r434, -1;
$L__BB2_165:
	and.b64  	%rd153, %rd14, 18014398509481984;
	setp.eq.s64 	%p113, %rd153, 0;
	@%p113 bra 	$L__BB2_168;
	setp.eq.s32 	%p114, %r434, 0;
	mov.b64 	%rd355, 54;
	@%p114 bra 	$L__BB2_193;
	add.s32 	%r434, %r434, -1;
$L__BB2_168:
	and.b64  	%rd155, %rd14, 36028797018963968;
	setp.eq.s64 	%p115, %rd155, 0;
	@%p115 bra 	$L__BB2_171;
	setp.eq.s32 	%p116, %r434, 0;
	mov.b64 	%rd355, 55;
	@%p116 bra 	$L__BB2_193;
	add.s32 	%r434, %r434, -1;
$L__BB2_171:
	and.b64  	%rd157, %rd14, 72057594037927936;
	setp.eq.s64 	%p117, %rd157, 0;
	@%p117 bra 	$L__BB2_174;
	setp.eq.s32 	%p118, %r434, 0;
	mov.b64 	%rd355, 56;
	@%p118 bra 	$L__BB2_193;
	add.s32 	%r434, %r434, -1;
$L__BB2_174:
	and.b64  	%rd159, %rd14, 144115188075855872;
	setp.eq.s64 	%p119, %rd159, 0;
	@%p119 bra 	$L__BB2_177;
	setp.eq.s32 	%p120, %r434, 0;
	mov.b64 	%rd355, 57;
	@%p120 bra 	$L__BB2_193;
	add.s32 	%r434, %r434, -1;
$L__BB2_177:
	and.b64  	%rd161, %rd14, 288230376151711744;
	setp.eq.s64 	%p121, %rd161, 0;
	@%p121 bra 	$L__BB2_180;
	setp.eq.s32 	%p122, %r434, 0;
	mov.b64 	%rd355, 58;
	@%p122 bra 	$L__BB2_193;
	add.s32 	%r434, %r434, -1;
$L__BB2_180:
	and.b64  	%rd163, %rd14, 576460752303423488;
	setp.eq.s64 	%p123, %rd163, 0;
	@%p123 bra 	$L__BB2_183;
	setp.eq.s32 	%p124, %r434, 0;
	mov.b64 	%rd355, 59;
	@%p124 bra 	$L__BB2_193;
	add.s32 	%r434, %r434, -1;
$L__BB2_183:
	and.b64  	%rd165, %rd14, 1152921504606846976;
	setp.eq.s64 	%p125, %rd165, 0;
	@%p125 bra 	$L__BB2_186;
	setp.eq.s32 	%p126, %r434, 0;
	mov.b64 	%rd355, 60;
	@%p126 bra 	$L__BB2_193;
	add.s32 	%r434, %r434, -1;
$L__BB2_186:
	and.b64  	%rd167, %rd14, 2305843009213693952;
	setp.eq.s64 	%p127, %rd167, 0;
	@%p127 bra 	$L__BB2_189;
	setp.eq.s32 	%p128, %r434, 0;
	mov.b64 	%rd355, 61;
	@%p128 bra 	$L__BB2_193;
	add.s32 	%r434, %r434, -1;
$L__BB2_189:
	and.b64  	%rd169, %rd14, 4611686018427387904;
	setp.eq.s64 	%p129, %rd169, 0;
	@%p129 bra 	$L__BB2_192;
	setp.eq.s32 	%p130, %r434, 0;
	mov.b64 	%rd355, 62;
	@%p130 bra 	$L__BB2_193;
	add.s32 	%r434, %r434, -1;
$L__BB2_192:
	shr.u64 	%rd171, %rd14, 63;
	and.b64  	%rd172, %rd171, 1;
	setp.eq.b64 	%p131, %rd172, 1;
	setp.eq.s32 	%p132, %r434, 0;
	selp.b64 	%rd173, 63, 4294967295, %p132;
	selp.b64 	%rd355, %rd173, 4294967295, %p131;
$L__BB2_193:
	shr.u32 	%r369, %r428, 2;
	xor.b32  	%r370, %r369, %r428;
	shl.b32 	%r371, %r579, 4;
	shl.b32 	%r372, %r370, 1;
	xor.b32  	%r373, %r372, %r371;
	xor.b32  	%r374, %r373, %r370;
	xor.b32  	%r578, %r374, %r579;
	add.s32 	%r583, %r583, 1087311;
	add.s32 	%r375, %r578, %r583;
	rem.u32 	%r497, %r375, %r15;
	and.b64  	%rd174, %rd15, 1;
	setp.eq.b64 	%p133, %rd174, 1;
	not.pred 	%p134, %p133;
	@%p134 bra 	$L__BB2_196;
	setp.eq.s32 	%p135, %r497, 0;
	mov.b64 	%rd356, 0;
	@%p135 bra 	$L__BB2_383;
	add.s32 	%r497, %r497, -1;
$L__BB2_196:
	and.b64  	%rd176, %rd15, 2;
	setp.eq.s64 	%p136, %rd176, 0;
	@%p136 bra 	$L__BB2_199;
	setp.eq.s32 	%p137, %r497, 0;
	mov.b64 	%rd356, 1;
	@%p137 bra 	$L__BB2_383;
	add.s32 	%r497, %r497, -1;
$L__BB2_199:
	and.b64  	%rd178, %rd15, 4;
	setp.eq.s64 	%p138, %rd178, 0;
	@%p138 bra 	$L__BB2_202;
	setp.eq.s32 	%p139, %r497, 0;
	mov.b64 	%rd356, 2;
	@%p139 bra 	$L__BB2_383;
	add.s32 	%r497, %r497, -1;
$L__BB2_202:
	and.b64  	%rd180, %rd15, 8;
	setp.eq.s64 	%p140, %rd180, 0;
	@%p140 bra 	$L__BB2_205;
	setp.eq.s32 	%p141, %r497, 0;
	mov.b64 	%rd356, 3;
	@%p141 bra 	$L__BB2_383;
	add.s32 	%r497, %r497, -1;
$L__BB2_205:
	and.b64  	%rd182, %rd15, 16;
	setp.eq.s64 	%p142, %rd182, 0;
	@%p142 bra 	$L__BB2_208;
	setp.eq.s32 	%p143, %r497, 0;
	mov.b64 	%rd356, 4;
	@%p143 bra 	$L__BB2_383;
	add.s32 	%r497, %r497, -1;
$L__BB2_208:
	and.b64  	%rd184, %rd15, 32;
	setp.eq.s64 	%p144, %rd184, 0;
	@%p144 bra 	$L__BB2_211;
	setp.eq.s32 	%p145, %r497, 0;
	mov.b64 	%rd356, 5;
	@%p145 bra 	$L__BB2_383;
	add.s32 	%r497, %r497, -1;
$L__BB2_211:
	and.b64  	%rd186, %rd15, 64;
	setp.eq.s64 	%p146, %rd186, 0;
	@%p146 bra 	$L__BB2_214;
	setp.eq.s32 	%p147, %r497, 0;
	mov.b64 	%rd356, 6;
	@%p147 bra 	$L__BB2_383;
	add.s32 	%r497, %r497, -1;
$L__BB2_214:
	and.b64  	%rd188, %rd15, 128;
	setp.eq.s64 	%p148, %rd188, 0;
	@%p148 bra 	$L__BB2_217;
	setp.eq.s32 	%p149, %r497, 0;
	mov.b64 	%rd356, 7;
	@%p149 bra 	$L__BB2_383;
	add.s32 	%r497, %r497, -1;
$L__BB2_217:
	and.b64  	%rd190, %rd15, 256;
	setp.eq.s64 	%p150, %rd190, 0;
	@%p150 bra 	$L__BB2_220;
	setp.eq.s32 	%p151, %r497, 0;
	mov.b64 	%rd356, 8;
	@%p151 bra 	$L__BB2_383;
	add.s32 	%r497, %r497, -1;
$L__BB2_220:
	and.b64  	%rd192, %rd15, 512;
	setp.eq.s64 	%p152, %rd192, 0;
	@%p152 bra 	$L__BB2_223;
	setp.eq.s32 	%p153, %r497, 0;
	mov.b64 	%rd356, 9;
	@%p153 bra 	$L__BB2_383;
	add.s32 	%r497, %r497, -1;
$L__BB2_223:
	and.b64  	%rd194, %rd15, 1024;
	setp.eq.s64 	%p154, %rd194, 0;
	@%p154 bra 	$L__BB2_226;
	setp.eq.s32 	%p155, %r497, 0;
	mov.b64 	%rd356, 10;
	@%p155 bra 	$L__BB2_383;
	add.s32 	%r497, %r497, -1;
$L__BB2_226:
	and.b64  	%rd196, %rd15, 2048;
	setp.eq.s64 	%p156, %rd196, 0;
	@%p156 bra 	$L__BB2_229;
	setp.eq.s32 	%p157, %r497, 0;
	mov.b64 	%rd356, 11;
	@%p157 bra 	$L__BB2_383;
	add.s32 	%r497, %r497, -1;
$L__BB2_229:
	and.b64  	%rd198, %rd15, 4096;
	setp.eq.s64 	%p158, %rd198, 0;
	@%p158 bra 	$L__BB2_232;
	setp.eq.s32 	%p159, %r497, 0;
	mov.b64 	%rd356, 12;
	@%p159 bra 	$L__BB2_383;
	add.s32 	%r497, %r497, -1;
$L__BB2_232:
	and.b64  	%rd200, %rd15, 8192;
	setp.eq.s64 	%p160, %rd200, 0;
	@%p160 bra 	$L__BB2_235;
	setp.eq.s32 	%p161, %r497, 0;
	mov.b64 	%rd356, 13;
	@%p161 bra 	$L__BB2_383;
	add.s32 	%r497, %r497, -1;
$L__BB2_235:
	and.b64  	%rd202, %rd15, 16384;
	setp.eq.s64 	%p162, %rd202, 0;
	@%p162 bra 	$L__BB2_238;
	setp.eq.s32 	%p163, %r497, 0;
	mov.b64 	%rd356, 14;
	@%p163 bra 	$L__BB2_383;
	add.s32 	%r497, %r497, -1;
$L__BB2_238:
	and.b64  	%rd204, %rd15, 32768;
	setp.eq.s64 	%p164, %rd204, 0;
	@%p164 bra 	$L__BB2_241;
	setp.eq.s32 	%p165, %r497, 0;
	mov.b64 	%rd356, 15;
	@%p165 bra 	$L__BB2_383;
	add.s32 	%r497, %r497, -1;
$L__BB2_241:
	and.b64  	%rd206, %rd15, 65536;
	setp.eq.s64 	%p166, %rd206, 0;
	@%p166 bra 	$L__BB2_244;
	setp.eq.s32 	%p167, %r497, 0;
	mov.b64 	%rd356, 16;
	@%p167 bra 	$L__BB2_383;
	add.s32 	%r497, %r497, -1;
$L__BB2_244:
	and.b64  	%rd208, %rd15, 131072;
	setp.eq.s64 	%p168, %rd208, 0;
	@%p168 bra 	$L__BB2_247;
	setp.eq.s32 	%p169, %r497, 0;
	mov.b64 	%rd356, 17;
	@%p169 bra 	$L__BB2_383;
	add.s32 	%r497, %r497, -1;
$L__BB2_247:
	and.b64  	%rd210, %rd15, 262144;
	setp.eq.s64 	%p170, %rd210, 0;
	@%p170 bra 	$L__BB2_250;
	setp.eq.s32 	%p171, %r497, 0;
	mov.b64 	%rd356, 18;
	@%p171 bra 	$L__BB2_383;
	add.s32 	%r497, %r497, -1;
$L__BB2_250:
	and.b64  	%rd212, %rd15, 524288;
	setp.eq.s64 	%p172, %rd212, 0;
	@%p172 bra 	$L__BB2_253;
	setp.eq.s32 	%p173, %r497, 0;
	mov.b64 	%rd356, 19;
	@%p173 bra 	$L__BB2_383;
	add.s32 	%r497, %r497, -1;
$L__BB2_253:
	and.b64  	%rd214, %rd15, 1048576;
	setp.eq.s64 	%p174, %rd214, 0;
	@%p174 bra 	$L__BB2_256;
	setp.eq.s32 	%p175, %r497, 0;
	mov.b64 	%rd356, 20;
	@%p175 bra 	$L__BB2_383;
	add.s32 	%r497, %r497, -1;
$L__BB2_256:
	and.b64  	%rd216, %rd15, 2097152;
	setp.eq.s64 	%p176, %rd216, 0;
	@%p176 bra 	$L__BB2_259;
	setp.eq.s32 	%p177, %r497, 0;
	mov.b64 	%rd356, 21;
	@%p177 bra 	$L__BB2_383;
	add.s32 	%r497, %r497, -1;
$L__BB2_259:
	and.b64  	%rd218, %rd15, 4194304;
	setp.eq.s64 	%p178, %rd218, 0;
	@%p178 bra 	$L__BB2_262;
	setp.eq.s32 	%p179, %r497, 0;
	mov.b64 	%rd356, 22;
	@%p179 bra 	$L__BB2_383;
	add.s32 	%r497, %r497, -1;
$L__BB2_262:
	and.b64  	%rd220, %rd15, 8388608;
	setp.eq.s64 	%p180, %rd220, 0;
	@%p180 bra 	$L__BB2_265;
	setp.eq.s32 	%p181, %r497, 0;
	mov.b64 	%rd356, 23;
	@%p181 bra 	$L__BB2_383;
	add.s32 	%r497, %r497, -1;
$L__BB2_265:
	and.b64  	%rd222, %rd15, 16777216;
	setp.eq.s64 	%p182, %rd222, 0;
	@%p182 bra 	$L__BB2_268;
	setp.eq.s32 	%p183, %r497, 0;
	mov.b64 	%rd356, 24;
	@%p183 bra 	$L__BB2_383;
	add.s32 	%r497, %r497, -1;
$L__BB2_268:
	and.b64  	%rd224, %rd15, 33554432;
	setp.eq.s64 	%p184, %rd224, 0;
	@%p184 bra 	$L__BB2_271;
	setp.eq.s32 	%p185, %r497, 0;
	mov.b64 	%rd356, 25;
	@%p185 bra 	$L__BB2_383;
	add.s32 	%r497, %r497, -1;
$L__BB2_271:
	and.b64  	%rd226, %rd15, 67108864;
	setp.eq.s64 	%p186, %rd226, 0;
	@%p186 bra 	$L__BB2_274;
	setp.eq.s32 	%p187, %r497, 0;
	mov.b64 	%rd356, 26;
	@%p187 bra 	$L__BB2_383;
	add.s32 	%r497, %r497, -1;
$L__BB2_274:
	and.b64  	%rd228, %rd15, 134217728;
	setp.eq.s64 	%p188, %rd228, 0;
	@%p188 bra 	$L__BB2_277;
	setp.eq.s32 	%p189, %r497, 0;
	mov.b64 	%rd356, 27;
	@%p189 bra 	$L__BB2_383;
	add.s32 	%r497, %r497, -1;
$L__BB2_277:
	and.b64  	%rd230, %rd15, 268435456;
	setp.eq.s64 	%p190, %rd230, 0;
	@%p190 bra 	$L__BB2_280;
	setp.eq.s32 	%p191, %r497, 0;
	mov.b64 	%rd356, 28;
	@%p191 bra 	$L__BB2_383;
	add.s32 	%r497, %r497, -1;
$L__BB2_280:
	and.b64  	%rd232, %rd15, 536870912;
	setp.eq.s64 	%p192, %rd232, 0;
	@%p192 bra 	$L__BB2_283;
	setp.eq.s32 	%p193, %r497, 0;
	mov.b64 	%rd356, 29;
	@%p193 bra 	$L__BB2_383;
	add.s32 	%r497, %r497, -1;
$L__BB2_283:
	and.b64  	%rd234, %rd15, 1073741824;
	setp.eq.s64 	%p194, %rd234, 0;
	@%p194 bra 	$L__BB2_286;
	setp.eq.s32 	%p195, %r497, 0;
	mov.b64 	%rd356, 30;
	@%p195 bra 	$L__BB2_383;
	add.s32 	%r497, %r497, -1;
$L__BB2_286:
	and.b64  	%rd236, %rd15, 2147483648;
	setp.eq.s64 	%p196, %rd236, 0;
	@%p196 bra 	$L__BB2_289;
	setp.eq.s32 	%p197, %r497, 0;
	mov.b64 	%rd356, 31;
	@%p197 bra 	$L__BB2_383;
	add.s32 	%r497, %r497, -1;
$L__BB2_289:
	and.b64  	%rd238, %rd15, 4294967296;
	setp.eq.s64 	%p198, %rd238, 0;
	@%p198 bra 	$L__BB2_292;
	setp.eq.s32 	%p199, %r497, 0;
	mov.b64 	%rd356, 32;
	@%p199 bra 	$L__BB2_383;
	add.s32 	%r497, %r497, -1;
$L__BB2_292:
	and.b64  	%rd240, %rd15, 8589934592;
	setp.eq.s64 	%p200, %rd240, 0;
	@%p200 bra 	$L__BB2_295;
	setp.eq.s32 	%p201, %r497, 0;
	mov.b64 	%rd356, 33;
	@%p201 bra 	$L__BB2_383;
	add.s32 	%r497, %r497, -1;
$L__BB2_295:
	and.b64  	%rd242, %rd15, 17179869184;
	setp.eq.s64 	%p202, %rd242, 0;
	@%p202 bra 	$L__BB2_298;
	setp.eq.s32 	%p203, %r497, 0;
	mov.b64 	%rd356, 34;
	@%p203 bra 	$L__BB2_383;
	add.s32 	%r497, %r497, -1;
$L__BB2_298:
	and.b64  	%rd244, %rd15, 34359738368;
	setp.eq.s64 	%p204, %rd244, 0;
	@%p204 bra 	$L__BB2_301;
	setp.eq.s32 	%p205, %r497, 0;
	mov.b64 	%rd356, 35;
	@%p205 bra 	$L__BB2_383;
	add.s32 	%r497, %r497, -1;
$L__BB2_301:
	and.b64  	%rd246, %rd15, 68719476736;
	setp.eq.s64 	%p206, %rd246, 0;
	@%p206 bra 	$L__BB2_304;
	setp.eq.s32 	%p207, %r497, 0;
	mov.b64 	%rd356, 36;
	@%p207 bra 	$L__BB2_383;
	add.s32 	%r497, %r497, -1;
$L__BB2_304:
	and.b64  	%rd248, %rd15, 137438953472;
	setp.eq.s64 	%p208, %rd248, 0;
	@%p208 bra 	$L__BB2_307;
	setp.eq.s32 	%p209, %r497, 0;
	mov.b64 	%rd356, 37;
	@%p209 bra 	$L__BB2_383;
	add.s32 	%r497, %r497, -1;
$L__BB2_307:
	and.b64  	%rd250, %rd15, 274877906944;
	setp.eq.s64 	%p210, %rd250, 0;
	@%p210 bra 	$L__BB2_310;
	setp.eq.s32 	%p211, %r497, 0;
	mov.b64 	%rd356, 38;
	@%p211 bra 	$L__BB2_383;
	add.s32 	%r497, %r497, -1;
$L__BB2_310:
	and.b64  	%rd252, %rd15, 549755813888;
	setp.eq.s64 	%p212, %rd252, 0;
	@%p212 bra 	$L__BB2_313;
	setp.eq.s32 	%p213, %r497, 0;
	mov.b64 	%rd356, 39;
	@%p213 bra 	$L__BB2_383;
	add.s32 	%r497, %r497, -1;
$L__BB2_313:
	and.b64  	%rd254, %rd15, 1099511627776;
	setp.eq.s64 	%p214, %rd254, 0;
	@%p214 bra 	$L__BB2_316;
	setp.eq.s32 	%p215, %r497, 0;
	mov.b64 	%rd356, 40;
	@%p215 bra 	$L__BB2_383;
	add.s32 	%r497, %r497, -1;
$L__BB2_316:
	and.b64  	%rd256, %rd15, 2199023255552;
	setp.eq.s64 	%p216, %rd256, 0;
	@%p216 bra 	$L__BB2_319;
	setp.eq.s32 	%p217, %r497, 0;
	mov.b64 	%rd356, 41;
	@%p217 bra 	$L__BB2_383;
	add.s32 	%r497, %r497, -1;
$L__BB2_319:
	and.b64  	%rd258, %rd15, 4398046511104;
	setp.eq.s64 	%p218, %rd258, 0;
	@%p218 bra 	$L__BB2_322;
	setp.eq.s32 	%p219, %r497, 0;
	mov.b64 	%rd356, 42;
	@%p219 bra 	$L__BB2_383;
	add.s32 	%r497, %r497, -1;
$L__BB2_322:
	and.b64  	%rd260, %rd15, 8796093022208;
	setp.eq.s64 	%p220, %rd260, 0;
	@%p220 bra 	$L__BB2_325;
	setp.eq.s32 	%p221, %r497, 0;
	mov.b64 	%rd356, 43;
	@%p221 bra 	$L__BB2_383;
	add.s32 	%r497, %r497, -1;
$L__BB2_325:
	and.b64  	%rd262, %rd15, 17592186044416;
	setp.eq.s64 	%p222, %rd262, 0;
	@%p222 bra 	$L__BB2_328;
	setp.eq.s32 	%p223, %r497, 0;
	mov.b64 	%rd356, 44;
	@%p223 bra 	$L__BB2_383;
	add.s32 	%r497, %r497, -1;
$L__BB2_328:
	and.b64  	%rd264, %rd15, 35184372088832;
	setp.eq.s64 	%p224, %rd264, 0;
	@%p224 bra 	$L__BB2_331;
	setp.eq.s32 	%p225, %r497, 0;
	mov.b64 	%rd356, 45;
	@%p225 bra 	$L__BB2_383;
	add.s32 	%r497, %r497, -1;
$L__BB2_331:
	and.b64  	%rd266, %rd15, 70368744177664;
	setp.eq.s64 	%p226, %rd266, 0;
	@%p226 bra 	$L__BB2_334;
	setp.eq.s32 	%p227, %r497, 0;
	mov.b64 	%rd356, 46;
	@%p227 bra 	$L__BB2_383;
	add.s32 	%r497, %r497, -1;
$L__BB2_334:
	and.b64  	%rd268, %rd15, 140737488355328;
	setp.eq.s64 	%p228, %rd268, 0;
	@%p228 bra 	$L__BB2_337;
	setp.eq.s32 	%p229, %r497, 0;
	mov.b64 	%rd356, 47;
	@%p229 bra 	$L__BB2_383;
	add.s32 	%r497, %r497, -1;
$L__BB2_337:
	and.b64  	%rd270, %rd15, 281474976710656;
	setp.eq.s64 	%p230, %rd270, 0;
	@%p230 bra 	$L__BB2_340;
	setp.eq.s32 	%p231, %r497, 0;
	mov.b64 	%rd356, 48;
	@%p231 bra 	$L__BB2_383;
	add.s32 	%r497, %r497, -1;
$L__BB2_340:
	and.b64  	%rd272, %rd15, 562949953421312;
	setp.eq.s64 	%p232, %rd272, 0;
	@%p232 bra 	$L__BB2_343;
	setp.eq.s32 	%p233, %r497, 0;
	mov.b64 	%rd356, 49;
	@%p233 bra 	$L__BB2_383;
	add.s32 	%r497, %r497, -1;
$L__BB2_343:
	and.b64  	%rd274, %rd15, 1125899906842624;
	setp.eq.s64 	%p234, %rd274, 0;
	@%p234 bra 	$L__BB2_346;
	setp.eq.s32 	%p235, %r497, 0;
	mov.b64 	%rd356, 50;
	@%p235 bra 	$L__BB2_383;
	add.s32 	%r497, %r497, -1;
$L__BB2_346:
	and.b64  	%rd276, %rd15, 2251799813685248;
	setp.eq.s64 	%p236, %rd276, 0;
	@%p236 bra 	$L__BB2_349;
	setp.eq.s32 	%p237, %r497, 0;
	mov.b64 	%rd356, 51;
	@%p237 bra 	$L__BB2_383;
	add.s32 	%r497, %r497, -1;
$L__BB2_349:
	and.b64  	%rd278, %rd15, 4503599627370496;
	setp.eq.s64 	%p238, %rd278, 0;
	@%p238 bra 	$L__BB2_352;
	setp.eq.s32 	%p239, %r497, 0;
	mov.b64 	%rd356, 52;
	@%p239 bra 	$L__BB2_383;
	add.s32 	%r497, %r497, -1;
$L__BB2_352:
	and.b64  	%rd280, %rd15, 9007199254740992;
	setp.eq.s64 	%p240, %rd280, 0;
	@%p240 bra 	$L__BB2_355;
	setp.eq.s32 	%p241, %r497, 0;
	mov.b64 	%rd356, 53;
	@%p241 bra 	$L__BB2_383;
	add.s32 	%r497, %r497, -1;
$L__BB2_355:
	and.b64  	%rd282, %rd15, 18014398509481984;
	setp.eq.s64 	%p242, %rd282, 0;
	@%p242 bra 	$L__BB2_358;
	setp.eq.s32 	%p243, %r497, 0;
	mov.b64 	%rd356, 54;
	@%p243 bra 	$L__BB2_383;
	add.s32 	%r497, %r497, -1;
$L__BB2_358:
	and.b64  	%rd284, %rd15, 36028797018963968;
	setp.eq.s64 	%p244, %rd284, 0;
	@%p244 bra 	$L__BB2_361;
	setp.eq.s32 	%p245, %r497, 0;
	mov.b64 	%rd356, 55;
	@%p245 bra 	$L__BB2_383;
	add.s32 	%r497, %r497, -1;
$L__BB2_361:
	and.b64  	%rd286, %rd15, 72057594037927936;
	setp.eq.s64 	%p246, %rd286, 0;
	@%p246 bra 	$L__BB2_364;
	setp.eq.s32 	%p247, %r497, 0;
	mov.b64 	%rd356, 56;
	@%p247 bra 	$L__BB2_383;
	add.s32 	%r497, %r497, -1;
$L__BB2_364:
	and.b64  	%rd288, %rd15, 144115188075855872;
	setp.eq.s64 	%p248, %rd288, 0;
	@%p248 bra 	$L__BB2_367;
	setp.eq.s32 	%p249, %r497, 0;
	mov.b64 	%rd356, 57;
	@%p249 bra 	$L__BB2_383;
	add.s32 	%r497, %r497, -1;
$L__BB2_367:
	and.b64  	%rd290, %rd15, 288230376151711744;
	setp.eq.s64 	%p250, %rd290, 0;
	@%p250 bra 	$L__BB2_370;
	setp.eq.s32 	%p251, %r497, 0;
	mov.b64 	%rd356, 58;
	@%p251 bra 	$L__BB2_383;
	add.s32 	%r497, %r497, -1;
$L__BB2_370:
	and.b64  	%rd292, %rd15, 576460752303423488;
	setp.eq.s64 	%p252, %rd292, 0;
	@%p252 bra 	$L__BB2_373;
	setp.eq.s32 	%p253, %r497, 0;
	mov.b64 	%rd356, 59;
	@%p253 bra 	$L__BB2_383;
	add.s32 	%r497, %r497, -1;
$L__BB2_373:
	and.b64  	%rd294, %rd15, 1152921504606846976;
	setp.eq.s64 	%p254, %rd294, 0;
	@%p254 bra 	$L__BB2_376;
	setp.eq.s32 	%p255, %r497, 0;
	mov.b64 	%rd356, 60;
	@%p255 bra 	$L__BB2_383;
	add.s32 	%r497, %r497, -1;
$L__BB2_376:
	and.b64  	%rd296, %rd15, 2305843009213693952;
	setp.eq.s64 	%p256, %rd296, 0;
	@%p256 bra 	$L__BB2_379;
	setp.eq.s32 	%p257, %r497, 0;
	mov.b64 	%rd356, 61;
	@%p257 bra 	$L__BB2_383;
	add.s32 	%r497, %r497, -1;
$L__BB2_379:
	and.b64  	%rd298, %rd15, 4611686018427387904;
	setp.eq.s64 	%p258, %rd298, 0;
	@%p258 bra 	$L__BB2_382;
	setp.eq.s32 	%p259, %r497, 0;
	mov.b64 	%rd356, 62;
	@%p259 bra 	$L__BB2_383;
	add.s32 	%r497, %r497, -1;
$L__BB2_382:
	shr.u64 	%rd300, %rd15, 63;
	and.b64  	%rd301, %rd300, 1;
	setp.eq.b64 	%p260, %rd301, 1;
	setp.eq.s32 	%p261, %r497, 0;
	selp.b64 	%rd302, 63, 4294967295, %p261;
	selp.b64 	%rd356, %rd302, 4294967295, %p260;
$L__BB2_383:
	setp.lt.s32 	%p262, %r14, 1;
	cvt.u32.u64 	%r377, %rd355;
	and.b32  	%r378, %r377, 63;
	mov.b64 	%rd303, -2;
	shl.b64 	%rd304, %rd303, %r378;
	neg.s32 	%r379, %r377;
	and.b32  	%r380, %r379, 63;
	shr.u64 	%rd305, %rd303, %r380;
	or.b64  	%rd306, %rd304, %rd305;
	and.b64  	%rd307, %rd14, %rd306;
	cvt.u32.u64 	%r381, %rd356;
	mov.b64 	%rd308, 1;
	shl.b64 	%rd309, %rd308, %r381;
	or.b64  	%rd20, %rd309, %rd307;
	mov.b32 	%r562, 0;
	@%p262 bra 	$L__BB2_388;
	mov.b32 	%r559, 0;
	mov.u32 	%r563, %r559;
	mov.u32 	%r562, %r559;
$L__BB2_385:
	shr.u64 	%rd310, %rd20, %r559;
	and.b64  	%rd311, %rd310, 1;
	setp.eq.b64 	%p263, %rd311, 1;
	not.pred 	%p264, %p263;
	@%p264 bra 	$L__BB2_387;
	shl.b32 	%r383, %r559, 6;
	add.s32 	%r292, %r563, 1;
	cvt.u64.u32 	%rd312, %r383;
	cvt.s64.s32 	%rd313, %r563;
	add.s64 	%rd314, %rd312, %rd313;
	shl.b64 	%rd315, %rd314, 2;
	mov.u64 	%rd316, d_binCoef;
	add.s64 	%rd317, %rd316, %rd315;
	ld.global.u32 	%r384, [%rd317+4];
	add.s32 	%r562, %r384, %r562;
	mov.u32 	%r563, %r292;
$L__BB2_387:
	add.s32 	%r296, %r559, 1;
	setp.lt.u32 	%p265, %r559, 63;
	setp.lt.s32 	%p266, %r563, %r14;
	and.pred  	%p267, %p265, %p266;
	mov.u32 	%r559, %r296;
	@%p267 bra 	$L__BB2_385;
$L__BB2_388:
	mul.lo.s32 	%r386, %r12, %r31;
	cvt.s64.s32 	%rd318, %r386;
	add.s64 	%rd319, %rd318, %rd9;
	shl.b64 	%rd320, %rd319, 2;
	add.s64 	%rd21, %rd7, %rd320;
	mul.lo.s32 	%r298, %r12, %r562;
	mul.wide.u32 	%rd321, %r298, 4;
	add.s64 	%rd22, %rd1, %rd321;
	mov.b32 	%r565, 0;
	mov.u32 	%r566, %r565;
	mov.u32 	%r567, %r565;
$L__BB2_389:
	mul.wide.s32 	%rd322, %r566, 4;
	add.s64 	%rd323, %rd21, %rd322;
	ld.global.u32 	%r302, [%rd323];
	setp.eq.s32 	%p268, %r302, %r16;
	@%p268 bra 	$L__BB2_391;
	mul.wide.s32 	%rd324, %r567, 4;
	add.s64 	%rd325, %rd22, %rd324;
	ld.global.u32 	%r305, [%rd325];
	bra.uni 	$L__BB2_392;
$L__BB2_391:
	mul.wide.s32 	%rd326, %r567, 4;
	add.s64 	%rd327, %rd22, %rd326;
	ld.global.u32 	%r305, [%rd327];
	setp.eq.s32 	%p269, %r305, %r16;
	@%p269 bra 	$L__BB2_398;
$L__BB2_392:
	setp.ne.s32 	%p270, %r302, %r305;
	@%p270 bra 	$L__BB2_395;
	@%p268 bra 	$L__BB2_398;
	add.s32 	%r566, %r566, 1;
	add.s32 	%r567, %r567, 1;
	bra.uni 	$L__BB2_389;
$L__BB2_395:
	setp.ge.u32 	%p271, %r302, %r305;
	@%p271 bra 	$L__BB2_397;
	cvt.u64.u32 	%rd330, %r302;
	add.s64 	%rd331, %rd5, %rd330;
	ld.global.u8 	%rs2, [%rd331];
	setp.eq.s16 	%p273, %rs2, 1;
	selp.u32 	%r388, 1, 0, %p273;
	add.s32 	%r565, %r565, %r388;
	add.s32 	%r566, %r566, 1;
	bra.uni 	$L__BB2_389;
$L__BB2_397:
	cvt.u64.u32 	%rd328, %r305;
	add.s64 	%rd329, %rd5, %rd328;
	ld.global.u8 	%rs1, [%rd329];
	setp.eq.s16 	%p272, %rs1, 0;
	selp.s32 	%r387, -1, 0, %p272;
	add.s32 	%r565, %r565, %r387;
	add.s32 	%r567, %r567, 1;
	bra.uni 	$L__BB2_389;
$L__BB2_398:
	setp.gt.s32 	%p275, %r565, 0;
	@%p275 bra 	$L__BB2_424;
	mov.b32 	%r569, 0;
	mov.u32 	%r570, %r569;
$L__BB2_400:
	mul.wide.s32 	%rd332, %r569, 4;
	add.s64 	%rd333, %rd21, %rd332;
	ld.global.u32 	%r314, [%rd333];
	setp.eq.s32 	%p276, %r314, %r16;
	@%p276 bra 	$L__BB2_402;
	mul.wide.s32 	%rd334, %r570, 4;
	add.s64 	%rd335, %rd22, %rd334;
	ld.global.u32 	%r317, [%rd335];
	bra.uni 	$L__BB2_403;
$L__BB2_402:
	mul.wide.s32 	%rd336, %r570, 4;
	add.s64 	%rd337, %rd22, %rd336;
	ld.global.u32 	%r317, [%rd337];
	setp.eq.s32 	%p277, %r317, %r16;
	@%p277 bra 	$L__BB2_409;
$L__BB2_403:
	setp.ne.s32 	%p278, %r314, %r317;
	@%p278 bra 	$L__BB2_406;
	@%p276 bra 	$L__BB2_409;
	add.s32 	%r569, %r569, 1;
	add.s32 	%r570, %r570, 1;
	bra.uni 	$L__BB2_400;
$L__BB2_406:
	setp.ge.u32 	%p279, %r314, %r317;
	@%p279 bra 	$L__BB2_408;
	cvt.u64.u32 	%rd340, %r314;
	add.s64 	%rd341, %rd5, %rd340;
	ld.global.u8 	%rs5, [%rd341];
	add.s16 	%rs6, %rs5, -1;
	st.global.u8 	[%rd341], %rs6;
	add.s32 	%r569, %r569, 1;
	bra.uni 	$L__BB2_400;
$L__BB2_408:
	cvt.u64.u32 	%rd338, %r317;
	add.s64 	%rd339, %rd5, %rd338;
	ld.global.u8 	%rs3, [%rd339];
	add.s16 	%rs4, %rs3, 1;
	st.global.u8 	[%rd339], %rs4;
	add.s32 	%r570, %r570, 1;
	bra.uni 	$L__BB2_400;
$L__BB2_409:
	setp.lt.s32 	%p281, %r12, 1;
	st.global.u64 	[%rd13], %rd20;
	shl.b64 	%rd342, %rd12, 2;
	add.s64 	%rd343, %rd8, %rd342;
	st.global.u32 	[%rd343], %r562;
	@%p281 bra 	$L__BB2_423;
	setp.lt.u32 	%p282, %r12, 16;
	mov.b32 	%r575, 0;
	@%p282 bra 	$L__BB2_413;
	mul.wide.u32 	%rd344, %r298, 4;
	add.s64 	%rd345, %rd1, %rd344;
	add.s64 	%rd357, %rd345, 32;
	mov.b32 	%r573, 0;
	mov.u32 	%r572, %r21;
$L__BB2_412:
	.pragma "nounroll";
	ld.global.u32 	%r392, [%rd357+-32];
	mul.wide.u32 	%rd346, %r573, 4;
	add.s64 	%rd347, %rd21, %rd346;
	st.global.u32 	[%rd347], %r392;
	ld.global.u32 	%r393, [%rd357+-28];
	st.global.u32 	[%rd347+4], %r393;
	ld.global.u32 	%r394, [%rd357+-24];
	st.global.u32 	[%rd347+8], %r394;
	ld.global.u32 	%r395, [%rd357+-20];
	st.global.u32 	[%rd347+12], %r395;
	ld.global.u32 	%r396, [%rd357+-16];
	st.global.u32 	[%rd347+16], %r396;
	ld.global.u32 	%r397, [%rd357+-12];
	st.global.u32 	[%rd347+20], %r397;
	ld.global.u32 	%r398, [%rd357+-8];
	st.global.u32 	[%rd347+24], %r398;
	ld.global.u32 	%r399, [%rd357+-4];
	st.global.u32 	[%rd347+28], %r399;
	ld.global.u32 	%r400, [%rd357];
	st.global.u32 	[%rd347+32], %r400;
	ld.global.u32 	%r401, [%rd357+4];
	st.global.u32 	[%rd347+36], %r401;
	ld.global.u32 	%r402, [%rd357+8];
	st.global.u32 	[%rd347+40], %r402;
	ld.global.u32 	%r403, [%rd357+12];
	st.global.u32 	[%rd347+44], %r403;
	ld.global.u32 	%r404, [%rd357+16];
	st.global.u32 	[%rd347+48], %r404;
	ld.global.u32 	%r405, [%rd357+20];
	st.global.u32 	[%rd347+52], %r405;
	ld.global.u32 	%r406, [%rd357+24];
	st.global.u32 	[%rd347+56], %r406;
	ld.global.u32 	%r407, [%rd357+28];
	st.global.u32 	[%rd347+60], %r407;
	add.s32 	%r573, %r573, 16;
	add.s32 	%r572, %r572, 16;
	add.s64 	%rd357, %rd357, 64;
	setp.ne.s32 	%p283, %r572, 0;
	mov.u32 	%r575, %r19;
	@%p283 bra 	$L__BB2_412;
$L__BB2_413:
	setp.eq.s32 	%p284, %r17, 0;
	@%p284 bra 	$L__BB2_423;
	add.s32 	%r408, %r17, -1;
	setp.lt.u32 	%p285, %r408, 7;
	@%p285 bra 	$L__BB2_416;
	mul.wide.u32 	%rd348, %r575, 4;
	add.s64 	%rd349, %rd22, %rd348;
	ld.global.u32 	%r409, [%rd349];
	add.s64 	%rd350, %rd21, %rd348;
	st.global.u32 	[%rd350], %r409;
	ld.global.u32 	%r410, [%rd349+4];
	st.global.u32 	[%rd350+4], %r410;
	ld.global.u32 	%r411, [%rd349+8];
	st.global.u32 	[%rd350+8], %r411;
	ld.global.u32 	%r412, [%rd349+12];
	st.global.u32 	[%rd350+12], %r412;
	ld.global.u32 	%r413, [%rd349+16];
	st.global.u32 	[%rd350+16], %r413;
	ld.global.u32 	%r414, [%rd349+20];
	st.global.u32 	[%rd350+20], %r414;
	ld.global.u32 	%r415, [%rd349+24];
	st.global.u32 	[%rd350+24], %r415;
	ld.global.u32 	%r416, [%rd349+28];
	st.global.u32 	[%rd350+28], %r416;
	add.s32 	%r575, %r575, 8;
$L__BB2_416:
	setp.eq.s32 	%p286, %r18, 0;
	@%p286 bra 	$L__BB2_423;
	add.s32 	%r417, %r18, -1;
	setp.lt.u32 	%p287, %r417, 3;
	@%p287 bra 	$L__BB2_419;
	mul.wide.u32 	%rd351, %r575, 4;
	add.s64 	%rd352, %rd22, %rd351;
	ld.global.u32 	%r418, [%rd352];
	add.s64 	%rd353, %rd21, %rd351;
	st.global.u32 	[%rd353], %r418;
	ld.global.u32 	%r419, [%rd352+4];
	st.global.u32 	[%rd353+4], %r419;
	ld.global.u32 	%r420, [%rd352+8];
	st.global.u32 	[%rd353+8], %r420;
	ld.global.u32 	%r421, [%rd352+12];
	st.global.u32 	[%rd353+12], %r421;
	add.s32 	%r575, %r575, 4;
$L__BB2_419:
	setp.eq.s32 	%p288, %r20, 0;
	@%p288 bra 	$L__BB2_423;
	setp.eq.s32 	%p289, %r20, 1;
	mul.wide.u32 	%rd354, %r575, 4;
	add.s64 	%rd26, %rd22, %rd354;
	ld.global.u32 	%r422, [%rd26];
	add.s64 	%rd27, %rd21, %rd354;
	st.global.u32 	[%rd27], %r422;
	@%p289 bra 	$L__BB2_423;
	setp.eq.s32 	%p290, %r20, 2;
	ld.global.u32 	%r423, [%rd26+4];
	st.global.u32 	[%rd27+4], %r423;
	@%p290 bra 	$L__BB2_423;
	ld.global.u32 	%r424, [%rd26+8];
	st.global.u32 	[%rd27+8], %r424;
$L__BB2_423:
	add.s32 	%r577, %r565, %r577;
$L__BB2_424:
	add.s32 	%r425, %r425, 1;
	setp.lt.s32 	%p291, %r425, %r341;
	setp.gt.s32 	%p292, %r577, 0;
	and.pred  	%p293, %p291, %p292;
	mov.u32 	%r428, %r580;
	mov.u32 	%r431, %r582;
	mov.u32 	%r432, %r581;
	@%p293 bra 	$L__BB2_3;
$L__BB2_425:
	st.global.u32 	[%rd4], %r577;
	st.global.v2.u32 	[%rd3], {%r583, %r582};
	st.global.v2.u32 	[%rd3+8], {%r581, %r580};
	st.global.v2.u32 	[%rd3+16], {%r579, %r578};
	st.global.v2.u32 	[%rd3+24], {%r8, %r9};
	st.global.f32 	[%rd3+32], %f1;
	st.global.f64 	[%rd3+40], %fd1;
$L__BB2_426:
	ret;

}


// ===== COMPILED SASS (sm_100) =====

	.target	sm_100

	.elftype	@"ET_EXEC"


//--------------------- .note.nv.tkinfo           --------------------------
	.section	.note.nv.tkinfo,"",@"SHT_NOTE"
	.sectionflags	@"SHF_NOTE_NV_TKINFO"
	.tkinfo
        /*0018*/ 	.word	0x00000002
        /*0030*/ 	.string	""
        /*0030*/ 	.string	"ptxas"
        /*0030*/ 	.string	"Cuda compilation tools, release 13.0, V13.0.88"
        /*0030*/ 	.string	"Build cuda_13.0.r13.0/compiler.36424714_0"
        /*0030*/ 	.string	"-arch sm_100 -m 64 "



//--------------------- .note.nv.cuinfo           --------------------------
	.section	.note.nv.cuinfo,"",@"SHT_NOTE"
	.sectionflags	@"SHF_NOTE_NV_CUINFO"
        /*0018*/ 	.short	0x0002
        /*001a*/ 	.short	0x0064
        /*001c*/ 	.short	0x0082
	.zero		2


//--------------------- .nv.info                  --------------------------
	.section	.nv.info,"",@"SHT_CUDA_INFO"
	.align	4


	//----- nvinfo : EIATTR_REGCOUNT
	.align		4
        /*0000*/ 	.byte	0x04, 0x2f
        /*0002*/ 	.short	(.L_20 - .L_19)
	.align		4
.L_19:
        /*0004*/ 	.word	index@(_Z14initRandStatesP17curandStateXORWOWmi)
        /*0008*/ 	.word	0x0000001f


	//----- nvinfo : EIATTR_FRAME_SIZE
	.align		4
.L_20:
        /*000c*/ 	.byte	0x04, 0x11
        /*000e*/ 	.short	(.L_22 - .L_21)
	.align		4
.L_21:
        /*0010*/ 	.word	index@(_Z14initRandStatesP17curandStateXORWOWmi)
        /*0014*/ 	.word	0x00000000


	//----- nvinfo : EIATTR_REGCOUNT
	.align		4
.L_22:
        /*0018*/ 	.byte	0x04, 0x2f
        /*001a*/ 	.short	(.L_24 - .L_23)
	.align		4
.L_23:
        /*001c*/ 	.word	index@(_Z13initSolutionsPmPjS0_PhPiS0_P17curandStateXORWOWi)
        /*0020*/ 	.word	0x00000028


	//----- nvinfo : EIATTR_FRAME_SIZE
	.align		4
.L_24:
        /*0024*/ 	.byte	0x04, 0x11
        /*0026*/ 	.short	(.L_26 - .L_25)
	.align		4
.L_25:
        /*0028*/ 	.word	index@(_Z13initSolutionsPmPjS0_PhPiS0_P17curandStateXORWOWi)
        /*002c*/ 	.word	0x00000000


	//----- nvinfo : EIATTR_REGCOUNT
	.align		4
.L_26:
        /*0030*/ 	.byte	0x04, 0x2f
        /*0032*/ 	.short	(.L_28 - .L_27)
	.align		4
.L_27:
        /*0034*/ 	.word	index@(_Z12searchKernelPmPjS0_PhPiS0_P17curandStateXORWOWii)
        /*0038*/ 	.word	0x00000030


	//----- nvinfo : EIATTR_FRAME_SIZE
	.align		4
.L_28:
        /*003c*/ 	.byte	0x04, 0x11
        /*003e*/ 	.short	(.L_30 - .L_29)
	.align		4
.L_29:
        /*0040*/ 	.word	index@(_Z12searchKernelPmPjS0_PhPiS0_P17curandStateXORWOWii)
        /*0044*/ 	.word	0x00000000


	//----- nvinfo : EIATTR_MIN_STACK_SIZE
	.align		4
.L_30:
        /*0048*/ 	.byte	0x04, 0x12
        /*004a*/ 	.short	(.L_32 - .L_31)
	.align		4
.L_31:
        /*004c*/ 	.word	index@(_Z12searchKernelPmPjS0_PhPiS0_P17curandStateXORWOWii)
        /*0050*/ 	.word	0x00000000


	//----- nvinfo : EIATTR_MIN_STACK_SIZE
	.align		4
.L_32:
        /*0054*/ 	.byte	0x04, 0x12
        /*0056*/ 	.short	(.L_34 - .L_33)
	.align		4
.L_33:
        /*0058*/ 	.word	index@(_Z13initSolutionsPmPjS0_PhPiS0_P17curandStateXORWOWi)
        /*005c*/ 	.word	0x00000000


	//----- nvinfo : EIATTR_MIN_STACK_SIZE
	.align		4
.L_34:
        /*0060*/ 	.byte	0x04, 0x12
        /*0062*/ 	.short	(.L_36 - .L_35)
	.align		4
.L_35:
        /*0064*/ 	.word	index@(_Z14initRandStatesP17curandStateXORWOWmi)
        /*0068*/ 	.word	0x00000000
.L_36:


//--------------------- .nv.compat                --------------------------
	.section	.nv.compat,"",@"SHT_CUDA_COMPAT_INFO"
	.align	4
        /*0000*/ 	.byte	0x02, 0x09, 0x00, 0x00, 0x02, 0x02, 0x01, 0x00, 0x02, 0x05, 0x05, 0x00, 0x03, 0x07, 0x01, 0x01
        /*0010*/ 	.byte	0x02, 0x03, 0x00, 0x00, 0x02, 0x06, 0x01, 0x00, 0x04, 0x0b, 0x08, 0x00, 0x09, 0x00, 0x00, 0x00
        /*0020*/ 	.byte	0x00, 0x00, 0x00, 0x00


//--------------------- .nv.info._Z12searchKernelPmPjS0_PhPiS0_P17curandStateXORWOWii --------------------------
	.section	.nv.info._Z12searchKernelPmPjS0_PhPiS0_P17curandStateXORWOWii,"",@"SHT_CUDA_INFO"
	.sectionflags	@""
	.align	4


	//----- nvinfo : EIATTR_CUDA_API_VERSION
	.align		4
        /*0000*/ 	.byte	0x04, 0x37
        /*0002*/ 	.short	(.L_38 - .L_37)
.L_37:
        /*0004*/ 	.word	0x00000082


	//----- nvinfo : EIATTR_KPARAM_INFO
	.align		4
.L_38:
        /*0008*/ 	.byte	0x04, 0x17
        /*000a*/ 	.short	(.L_40 - .L_39)
.L_39:
        /*000c*/ 	.word	0x00000000
        /*0010*/ 	.short	0x0008
        /*0012*/ 	.short	0x003c
        /*0014*/ 	.byte	0x00, 0xf0, 0x11, 0x00


	//----- nvinfo : EIATTR_KPARAM_INFO
	.align		4
.L_40:
        /*0018*/ 	.byte	0x04, 0x17
        /*001a*/ 	.short	(.L_42 - .L_41)
.L_41:
        /*001c*/ 	.word	0x00000000
        /*0020*/ 	.short	0x0007
        /*0022*/ 	.short	0x0038
        /*0024*/ 	.byte	0x00, 0xf0, 0x11, 0x00


	//----- nvinfo : EIATTR_KPARAM_INFO
	.align		4
.L_42:
        /*0028*/ 	.byte	0x04, 0x17
        /*002a*/ 	.short	(.L_44 - .L_43)
.L_43:
        /*002c*/ 	.word	0x00000000
        /*0030*/ 	.short	0x0006
        /*0032*/ 	.short	0x0030
        /*0034*/ 	.byte	0x00, 0xf5, 0x21, 0x00


	//----- nvinfo : EIATTR_KPARAM_INFO
	.align		4
.L_44:
        /*0038*/ 	.byte	0x04, 0x17
        /*003a*/ 	.short	(.L_46 - .L_45)
.L_45:
        /*003c*/ 	.word	0x00000000
        /*0040*/ 	.short	0x0005
        /*0042*/ 	.short	0x0028
        /*0044*/ 	.byte	0x00, 0xf5, 0x21, 0x00


	//----- nvinfo : EIATTR_KPARAM_INFO
	.align		4
.L_46:
        /*0048*/ 	.byte	0x04, 0x17
        /*004a*/ 	.short	(.L_48 - .L_47)
.L_47:
        /*004c*/ 	.word	0x00000000
        /*0050*/ 	.short	0x0004
        /*0052*/ 	.short	0x0020
        /*0054*/ 	.byte	0x00, 0xf5, 0x21, 0x00


	//----- nvinfo : EIATTR_KPARAM_INFO
	.align		4
.L_48:
        /*0058*/ 	.byte	0x04, 0x17
        /*005a*/ 	.short	(.L_50 - .L_49)
.L_49:
        /*005c*/ 	.word	0x00000000
        /*0060*/ 	.short	0x0003
        /*0062*/ 	.short	0x0018
        /*0064*/ 	.byte	0x00, 0xf5, 0x21, 0x00


	//----- nvinfo : EIATTR_KPARAM_INFO
	.align		4
.L_50:
        /*0068*/ 	.byte	0x04, 0x17
        /*006a*/ 	.short	(.L_52 - .L_51)
.L_51:
        /*006c*/ 	.word	0x00000000
        /*0070*/ 	.short	0x0002
        /*0072*/ 	.short	0x0010
        /*0074*/ 	.byte	0x00, 0xf5, 0x21, 0x00


	//----- nvinfo : EIATTR_KPARAM_INFO
	.align		4
.L_52:
        /*0078*/ 	.byte	0x04, 0x17
        /*007a*/ 	.short	(.L_54 - .L_53)
.L_53:
        /*007c*/ 	.word	0x00000000
        /*0080*/ 	.short	0x0001
        /*0082*/ 	.short	0x0008
        /*0084*/ 	.byte	0x00, 0xf5, 0x21, 0x00


	//----- nvinfo : EIATTR_KPARAM_INFO
	.align		4
.L_54:
        /*0088*/ 	.byte	0x04, 0x17
        /*008a*/ 	.short	(.L_56 - .L_55)
.L_55:
        /*008c*/ 	.word	0x00000000
        /*0090*/ 	.short	0x0000
        /*0092*/ 	.short	0x0000
        /*0094*/ 	.byte	0x00, 0xf5, 0x21, 0x00


	//----- nvinfo : EIATTR_SPARSE_MMA_MASK
	.align		4
.L_56:
        /*0098*/ 	.byte	0x03, 0x50
        /*009a*/ 	.short	0x0000


	//----- nvinfo : EIATTR_MAXREG_COUNT
	.align		4
        /*009c*/ 	.byte	0x03, 0x1b
        /*009e*/ 	.short	0x00ff


	//----- nvinfo : EIATTR_MERCURY_ISA_VERSION
	.align		4
        /*00a0*/ 	.byte	0x03, 0x5f
        /*00a2*/ 	.short	0x0101


	//----- nvinfo : EIATTR_VRC_CTA_INIT_COUNT
	.align		4
        /*00a4*/ 	.byte	0x02, 0x4a
	.zero		1
	.zero		1


	//----- nvinfo : EIATTR_EXIT_INSTR_OFFSETS
	.align		4
        /*00a8*/ 	.byte	0x04, 0x1c
        /*00aa*/ 	.short	(.L_58 - .L_57)


	//   ....[0]....
.L_57:
        /*00ac*/ 	.word	0x00000070


	//   ....[1]....
        /*00b0*/ 	.word	0x00006200


	//----- nvinfo : EIATTR_CRS_STACK_SIZE
	.align		4
.L_58:
        /*00b4*/ 	.byte	0x04, 0x1e
        /*00b6*/ 	.short	(.L_60 - .L_59)
.L_59:
        /*00b8*/ 	.word	0x00000000


	//----- nvinfo : EIATTR_CBANK_PARAM_SIZE
	.align		4
.L_60:
        /*00bc*/ 	.byte	0x03, 0x19
        /*00be*/ 	.short	0x0040


	//----- nvinfo : EIATTR_PARAM_CBANK
	.align		4
        /*00c0*/ 	.byte	0x04, 0x0a
        /*00c2*/ 	.short	(.L_62 - .L_61)
	.align		4
.L_61:
        /*00c4*/ 	.word	index@(.nv.constant0._Z12searchKernelPmPjS0_PhPiS0_P17curandStateXORWOWii)
        /*00c8*/ 	.short	0x0380
        /*00ca*/ 	.short	0x0040


	//----- nvinfo : EIATTR_SW_WAR
	.align		4
.L_62:
        /*00cc*/ 	.byte	0x04, 0x36
        /*00ce*/ 	.short	(.L_64 - .L_63)
.L_63:
        /*00d0*/ 	.word	0x00000008
.L_64:


//--------------------- .nv.info._Z13initSolutionsPmPjS0_PhPiS0_P17curandStateXORWOWi --------------------------
	.section	.nv.info._Z13initSolutionsPmPjS0_PhPiS0_P17curandStateXORWOWi,"",@"SHT_CUDA_INFO"
	.sectionflags	@""
	.align	4


	//----- nvinfo : EIATTR_CUDA_API_VERSION
	.align		4
        /*0000*/ 	.byte	0x04, 0x37
        /*0002*/ 	.short	(.L_66 - .L_65)
.L_65:
        /*0004*/ 	.word	0x00000082


	//----- nvinfo : EIATTR_KPARAM_INFO
	.align		4
.L_66:
        /*0008*/ 	.byte	0x04, 0x17
        /*000a*/ 	.short	(.L_68 - .L_67)
.L_67:
        /*000c*/ 	.word	0x00000000
        /*0010*/ 	.short	0x0007
        /*0012*/ 	.short	0x0038
        /*0014*/ 	.byte	0x00, 0xf0, 0x11, 0x00


	//----- nvinfo : EIATTR_KPARAM_INFO
	.align		4
.L_68:
        /*0018*/ 	.byte	0x04, 0x17
        /*001a*/ 	.short	(.L_70 - .L_69)
.L_69:
        /*001c*/ 	.word	0x00000000
        /*0020*/ 	.short	0x0006
        /*0022*/ 	.short	0x0030
        /*0024*/ 	.byte	0x00, 0xf5, 0x21, 0x00


	//----- nvinfo : EIATTR_KPARAM_INFO
	.align		4
.L_70:
        /*0028*/ 	.byte	0x04, 0x17
        /*002a*/ 	.short	(.L_72 - .L_71)
.L_71:
        /*002c*/ 	.word	0x00000000
        /*0030*/ 	.short	0x0005
        /*0032*/ 	.short	0x0028
        /*0034*/ 	.byte	0x00, 0xf5, 0x21, 0x00


	//----- nvinfo : EIATTR_KPARAM_INFO
	.align		4
.L_72:
        /*0038*/ 	.byte	0x04, 0x17
        /*003a*/ 	.short	(.L_74 - .L_73)
.L_73:
        /*003c*/ 	.word	0x00000000
        /*0040*/ 	.short	0x0004
        /*0042*/ 	.short	0x0020
        /*0044*/ 	.byte	0x00, 0xf5, 0x21, 0x00


	//----- nvinfo : EIATTR_KPARAM_INFO
	.align		4
.L_74:
        /*0048*/ 	.byte	0x04, 0x17
        /*004a*/ 	.short	(.L_76 - .L_75)
.L_75:
        /*004c*/ 	.word	0x00000000
        /*0050*/ 	.short	0x0003
        /*0052*/ 	.short	0x0018
        /*0054*/ 	.byte	0x00, 0xf5, 0x21, 0x00


	//----- nvinfo : EIATTR_KPARAM_INFO
	.align		4
.L_76:
        /*0058*/ 	.byte	0x04, 0x17
        /*005a*/ 	.short	(.L_78 - .L_77)
.L_77:
        /*005c*/ 	.word	0x00000000
        /*0060*/ 	.short	0x0002
        /*0062*/ 	.short	0x0010
        /*0064*/ 	.byte	0x00, 0xf5, 0x21, 0x00


	//----- nvinfo : EIATTR_KPARAM_INFO
	.align		4
.L_78:
        /*0068*/ 	.byte	0x04, 0x17
        /*006a*/ 	.short	(.L_80 - .L_79)
.L_79:
        /*006c*/ 	.word	0x00000000
        /*0070*/ 	.short	0x0001
        /*0072*/ 	.short	0x0008
        /*0074*/ 	.byte	0x00, 0xf5, 0x21, 0x00


	//----- nvinfo : EIATTR_KPARAM_INFO
	.align		4
.L_80:
        /*0078*/ 	.byte	0x04, 0x17
        /*007a*/ 	.short	(.L_82 - .L_81)
.L_81:
        /*007c*/ 	.word	0x00000000
        /*0080*/ 	.short	0x0000
        /*0082*/ 	.short	0x0000
        /*0084*/ 	.byte	0x00, 0xf5, 0x21, 0x00


	//----- nvinfo : EIATTR_SPARSE_MMA_MASK
	.align		4
.L_82:
        /*0088*/ 	.byte	0x03, 0x50
        /*008a*/ 	.short	0x0000


	//----- nvinfo : EIATTR_MAXREG_COUNT
	.align		4
        /*008c*/ 	.byte	0x03, 0x1b
        /*008e*/ 	.short	0x00ff


	//----- nvinfo : EIATTR_MERCURY_ISA_VERSION
	.align		4
        /*0090*/ 	.byte	0x03, 0x5f
        /*0092*/ 	.short	0x0101


	//----- nvinfo : EIATTR_VRC_CTA_INIT_COUNT
	.align		4
        /*0094*/ 	.byte	0x02, 0x4a
	.zero		1
	.zero		1


	//----- nvinfo : EIATTR_EXIT_INSTR_OFFSETS
	.align		4
        /*0098*/ 	.byte	0x04, 0x1c
        /*009a*/ 	.short	(.L_84 - .L_83)


	//   ....[0]....
.L_83:
        /*009c*/ 	.word	0x00000070


	//   ....[1]....
        /*00a0*/ 	.word	0x00007620


	//----- nvinfo : EIATTR_CRS_STACK_SIZE
	.align		4
.L_84:
        /*00a4*/ 	.byte	0x04, 0x1e
        /*00a6*/ 	.short	(.L_86 - .L_85)
.L_85:
        /*00a8*/ 	.word	0x00000000


	//----- nvinfo : EIATTR_CBANK_PARAM_SIZE
	.align		4
.L_86:
        /*00ac*/ 	.byte	0x03, 0x19
        /*00ae*/ 	.short	0x003c


	//----- nvinfo : EIATTR_PARAM_CBANK
	.align		4
        /*00b0*/ 	.byte	0x04, 0x0a
        /*00b2*/ 	.short	(.L_88 - .L_87)
	.align		4
.L_87:
        /*00b4*/ 	.word	index@(.nv.constant0._Z13initSolutionsPmPjS0_PhPiS0_P17curandStateXORWOWi)
        /*00b8*/ 	.short	0x0380
        /*00ba*/ 	.short	0x003c


	//----- nvinfo : EIATTR_SW_WAR
	.align		4
.L_88:
        /*00bc*/ 	.byte	0x04, 0x36
        /*00be*/ 	.short	(.L_90 - .L_89)
.L_89:
        /*00c0*/ 	.word	0x00000008
.L_90:


//--------------------- .nv.info._Z14initRandStatesP17curandStateXORWOWmi --------------------------
	.section	.nv.info._Z14initRandStatesP17curandStateXORWOWmi,"",@"SHT_CUDA_INFO"
	.sectionflags	@""
	.align	4


	//----- nvinfo : EIATTR_CUDA_API_VERSION
	.align		4
        /*0000*/ 	.byte	0x04, 0x37
        /*0002*/ 	.short	(.L_92 - .L_91)
.L_91:
        /*0004*/ 	.word	0x00000082


	//----- nvinfo : EIATTR_KPARAM_INFO
	.align		4
.L_92:
        /*0008*/ 	.byte	0x04, 0x17
        /*000a*/ 	.short	(.L_94 - .L_93)
.L_93:
        /*000c*/ 	.word	0x00000000
        /*0010*/ 	.short	0x0002
        /*0012*/ 	.short	0x0010
        /*0014*/ 	.byte	0x00, 0xf0, 0x11, 0x00


	//----- nvinfo : EIATTR_KPARAM_INFO
	.align		4
.L_94:
        /*0018*/ 	.byte	0x04, 0x17
        /*001a*/ 	.short	(.L_96 - .L_95)
.L_95:
        /*001c*/ 	.word	0x00000000
        /*0020*/ 	.short	0x0001
        /*0022*/ 	.short	0x0008
        /*0024*/ 	.byte	0x00, 0xf0, 0x21, 0x00


	//----- nvinfo : EIATTR_KPARAM_INFO
	.align		4
.L_96:
        /*0028*/ 	.byte	0x04, 0x17
        /*002a*/ 	.short	(.L_98 - .L_97)
.L_97:
        /*002c*/ 	.word	0x00000000
        /*0030*/ 	.short	0x0000
        /*0032*/ 	.short	0x0000
        /*0034*/ 	.byte	0x00, 0xf5, 0x21, 0x00


	//----- nvinfo : EIATTR_SPARSE_MMA_MASK
	.align		4
.L_98:
        /*0038*/ 	.byte	0x03, 0x50
        /*003a*/ 	.short	0x0000


	//----- nvinfo : EIATTR_MAXREG_COUNT
	.align		4
        /*003c*/ 	.byte	0x03, 0x1b
        /*003e*/ 	.short	0x00ff


	//----- nvinfo : EIATTR_MERCURY_ISA_VERSION
	.align		4
        /*0040*/ 	.byte	0x03, 0x5f
        /*0042*/ 	.short	0x0101


	//----- nvinfo : EIATTR_VRC_CTA_INIT_COUNT
	.align		4
        /*0044*/ 	.byte	0x02, 0x4a
	.zero		1
	.zero		1


	//----- nvinfo : EIATTR_EXIT_INSTR_OFFSETS
	.align		4
        /*0048*/ 	.byte	0x04, 0x1c
        /*004a*/ 	.short	(.L_100 - .L_99)


	//   ....[0]....
.L_99:
        /*004c*/ 	.word	0x00000070


	//   ....[1]....
        /*0050*/ 	.word	0x00000f30


	//----- nvinfo : EIATTR_CRS_STACK_SIZE
	.align		4
.L_100:
        /*0054*/ 	.byte	0x04, 0x1e
        /*0056*/ 	.short	(.L_102 - .L_101)
.L_101:
        /*0058*/ 	.word	0x00000000


	//----- nvinfo : EIATTR_CBANK_PARAM_SIZE
	.align		4
.L_102:
        /*005c*/ 	.byte	0x03, 0x19
        /*005e*/ 	.short	0x0014


	//----- nvinfo : EIATTR_PARAM_CBANK
	.align		4
        /*0060*/ 	.byte	0x04, 0x0a
        /*0062*/ 	.short	(.L_104 - .L_103)
	.align		4
.L_103:
        /*0064*/ 	.word	index@(.nv.constant0._Z14initRandStatesP17curandStateXORWOWmi)
        /*0068*/ 	.short	0x0380
        /*006a*/ 	.short	0x0014


	//----- nvinfo : EIATTR_SW_WAR
	.align		4
.L_104:
        /*006c*/ 	.byte	0x04, 0x36
        /*006e*/ 	.short	(.L_106 - .L_105)
.L_105:
        /*0070*/ 	.word	0x00000008
.L_106:


//--------------------- .nv.callgraph             --------------------------
	.section	.nv.callgraph,"",@"SHT_CUDA_CALLGRAPH"
	.align	4
	.sectionentsize	8
	.align		4
        /*0000*/ 	.word	0x00000000
	.align		4
        /*0004*/ 	.word	0xffffffff
	.align		4
        /*0008*/ 	.word	0x00000000
	.align		4
        /*000c*/ 	.word	0xfffffffe
	.align		4
        /*0010*/ 	.word	0x00000000
	.align		4
        /*0014*/ 	.word	0xfffffffd
	.align		4
        /*0018*/ 	.word	0x00000000
	.align		4
        /*001c*/ 	.word	0xfffffffc


//--------------------- .nv.constant4             --------------------------
	.section	.nv.constant4,"a",@progbits
	.align	8
	.align		8
.nv.constant4:
        /*0000*/ 	.dword	precalc_xorwow_matrix
	.align		8
        /*0008*/ 	.dword	precalc_xorwow_offset_matrix
	.align		8
        /*0010*/ 	.dword	mrg32k3aM1
	.align		8
        /*0018*/ 	.dword	mrg32k3aM2
	.align		8
        /*0020*/ 	.dword	mrg32k3aM1SubSeq
	.align		8
        /*0028*/ 	.dword	mrg32k3aM2SubSeq
	.align		8
        /*0030*/ 	.dword	mrg32k3aM1Seq
	.align		8
        /*0038*/ 	.dword	mrg32k3aM2Seq
	.align		8
        /*0040*/ 	.dword	d_binCoef


//--------------------- .nv.constant3             --------------------------
	.section	.nv.constant3,"a",@progbits
	.align	8
.nv.constant3:
	.type		__cr_lgamma_table,@object
	.size		__cr_lgamma_table,(d_v - __cr_lgamma_table)
__cr_lgamma_table:
        /*0000*/ 	.byte	0x00, 0x00, 0x00, 0x00, 0x00, 0x00, 0x00, 0x00, 0x00, 0x00, 0x00, 0x00, 0x00, 0x00, 0x00, 0x00
        /*0010*/ 	.byte	0xef, 0x39, 0xfa, 0xfe, 0x42, 0x2e, 0xe6, 0x3f, 0x02, 0x20, 0x2a, 0xfa, 0x0b, 0xab, 0xfc, 0x3f
        /*0020*/ 	.byte	0xf9, 0x2c, 0x92, 0x7c, 0xa7, 0x6c, 0x09, 0x40, 0xc9, 0x79, 0x44, 0x3c, 0x64, 0x26, 0x13, 0x40
        /*0030*/ 	.byte	0xca, 0x01, 0xcf, 0x3a, 0x27, 0x51, 0x1a, 0x40, 0x30, 0xcc, 0x2d, 0xf3, 0xe1, 0x0c, 0x21, 0x40
        /*0040*/ 	.byte	0x0d, 0xb7, 0xfc, 0x82, 0x8e, 0x35, 0x25, 0x40
	.type		d_v,@object
	.size		d_v,(d_k - d_v)
d_v:
	.zero		4
	.type		d_k,@object
	.size		d_k,(d_m - d_k)
d_k:
	.zero		4
	.type		d_m,@object
	.size		d_m,(d_t - d_m)
d_m:
	.zero		4
	.type		d_t,@object
	.size		d_t,(d_b - d_t)
d_t:
	.zero		4
	.type		d_b,@object
	.size		d_b,(d_numMSubsets - d_b)
d_b:
	.zero		4
	.type		d_numMSubsets,@object
	.size		d_numMSubsets,(d_numKSubsets - d_numMSubsets)
d_numMSubsets:
	.zero		4
	.type		d_numKSubsets,@object
	.size		d_numKSubsets,(d_coverLen - d_numKSubsets)
d_numKSubsets:
	.zero		4
	.type		d_coverLen,@object
	.size		d_coverLen,(d_sentinel - d_coverLen)
d_coverLen:
	.zero		4
	.type		d_sentinel,@object
	.size		d_sentinel,(.L_17 - d_sentinel)
d_sentinel:
	.zero		4
.L_17:


//--------------------- .text._Z12searchKernelPmPjS0_PhPiS0_P17curandStateXORWOWii --------------------------
	.section	.text._Z12searchKernelPmPjS0_PhPiS0_P17curandStateXORWOWii,"ax",@progbits
	.align	128
        .global         _Z12searchKernelPmPjS0_PhPiS0_P17curandStateXORWOWii
        .type           _Z12searchKernelPmPjS0_PhPiS0_P17curandStateXORWOWii,@function
        .size           _Z12searchKernelPmPjS0_PhPiS0_P17curandStateXORWOWii,(.L_x_353 - _Z12searchKernelPmPjS0_PhPiS0_P17curandStateXORWOWii)
        .other          _Z12searchKernelPmPjS0_PhPiS0_P17curandStateXORWOWii,@"STO_CUDA_ENTRY STV_DEFAULT"
_Z12searchKernelPmPjS0_PhPiS0_P17curandStateXORWOWii:
.text._Z12searchKernelPmPjS0_PhPiS0_P17curandStateXORWOWii:
[----:B------:R-:W-:Y:S01]  /*0000*/  LDC R1, c[0x0][0x37c] ;  /* 0x0000df00ff017b82 */ /* 0x000fe20000000800 */
[----:B------:R-:W0:Y:S07]  /*0010*/  S2R R0, SR_TID.X ;  /* 0x0000000000007919 */ /* 0x000e2e0000002100 */
[----:B------:R-:W0:Y:S01]  /*0020*/  S2UR UR4, SR_CTAID.X ;  /* 0x00000000000479c3 */ /* 0x000e220000002500 */
[----:B------:R-:W1:Y:S07]  /*0030*/  LDCU UR5, c[0x0][0x3b8] ;  /* 0x00007700ff0577ac */ /* 0x000e6e0008000800 */
[----:B------:R-:W0:Y:S02]  /*0040*/  LDC R7, c[0x0][0x360] ;  /* 0x0000d800ff077b82 */ /* 0x000e240000000800 */
[----:B0-----:R-:W-:-:S05]  /*0050*/  IMAD R7, R7, UR4, R0 ;  /* 0x0000000407077c24 */ /* 0x001fca000f8e0200 */
[----:B-1----:R-:W-:-:S13]  /*0060*/  ISETP.GE.AND P0, PT, R7, UR5, PT ;  /* 0x0000000507007c0c */ /* 0x002fda000bf06270 */
[----:B------:R-:W-:Y:S05]  /*0070*/  @P0 EXIT ;  /* 0x000000000000094d */ /* 0x000fea0003800000 */
[----:B------:R-:W0:Y:S01]  /*0080*/  LDC.64 R26, c[0x0][0x3a0] ;  /* 0x0000e800ff1a7b82 */ /* 0x000e220000000a00 */
[----:B------:R-:W1:Y:S01]  /*0090*/  LDCU.64 UR8, c[0x0][0x358] ;  /* 0x00006b00ff0877ac */ /* 0x000e620008000a00 */
[----:B------:R-:W2:Y:S06]  /*00a0*/  LDCU UR4, c[0x0][0x3bc] ;  /* 0x00007780ff0477ac */ /* 0x000eac0008000800 */
[----:B------:R-:W3:Y:S01]  /*00b0*/  LDC.64 R24, c[0x0][0x3b0] ;  /* 0x0000ec00ff187b82 */ /* 0x000ee20000000a00 */
[----:B0-----:R-:W-:-:S05]  /*00c0*/  IMAD.WIDE R26, R7, 0x4, R26 ;  /* 0x00000004071a7825 */ /* 0x001fca00078e021a */
[----:B-1----:R-:W2:Y:S01]  /*00d0*/  LDG.E R0, desc[UR8][R26.64] ;  /* 0x000000081a007981 */ /* 0x002ea2000c1e1900 */
[----:B---3--:R-:W-:-:S05]  /*00e0*/  IMAD.WIDE R24, R7, 0x30, R24 ;  /* 0x0000003007187825 */ /* 0x008fca00078e0218 */
[----:B------:R0:W5:Y:S04]  /*00f0*/  LDG.E R2, desc[UR8][R24.64+0x20] ;  /* 0x0000200818027981 */ /* 0x000168000c1e1900 */
[----:B------:R0:W5:Y:S04]  /*0100*/  LDG.E.64 R22, desc[UR8][R24.64+0x28] ;  /* 0x0000280818167981 */ /* 0x000168000c1e1b00 */
[----:B------:R0:W5:Y:S04]  /*0110*/  LDG.E.64 R20, desc[UR8][R24.64] ;  /* 0x0000000818147981 */ /* 0x000168000c1e1b00 */
[----:B------:R0:W5:Y:S04]  /*0120*/  LDG.E.64 R18, desc[UR8][R24.64+0x8] ;  /* 0x0000080818127981 */ /* 0x000168000c1e1b00 */
[----:B------:R0:W5:Y:S04]  /*0130*/  LDG.E.64 R16, desc[UR8][R24.64+0x10] ;  /* 0x0000100818107981 */ /* 0x000168000c1e1b00 */
[----:B------:R0:W5:Y:S01]  /*0140*/  LDG.E.64 R14, desc[UR8][R24.64+0x18] ;  /* 0x00001808180e7981 */ /* 0x000162000c1e1b00 */
[----:B------:R-:W-:Y:S01]  /*0150*/  BSSY.RECONVERGENT B0, `(.L_x_0) ;  /* 0x0000602000007945 */ /* 0x000fe20003800200 */
[----:B--2---:R-:W-:-:S04]  /*0160*/  VIMNMX R3, PT, PT, R0, UR4, PT ;  /* 0x0000000400037c48 */ /* 0x004fc8000bfe0100 */
[----:B------:R-:W-:-:S13]  /*0170*/  ISETP.GE.AND P0, PT, R3, 0x1, PT ;  /* 0x000000010300780c */ /* 0x000fda0003f06270 */
[----:B0-----:R-:W-:Y:S05]  /*0180*/  @!P0 BRA `(.L_x_1) ;  /* 0x0000005c00f88947 */ /* 0x001fea0003800000 */
[----:B------:R-:W0:Y:S01]  /*0190*/  LDCU UR5, c[0x3][0x5c] ;  /* 0x00c00b80ff0577ac */ /* 0x000e220008000800 */
[----:B------:R-:W1:Y:S01]  /*01a0*/  LDC.64 R8, c[0x3][0x48] ;  /* 0x00c01200ff087b82 */ /* 0x000e620000000a00 */
[----:B-----5:R-:W-:Y:S01]  /*01b0*/  IMAD.MOV.U32 R28, RZ, RZ, R19 ;  /* 0x000000ffff1c7224 */ /* 0x020fe200078e0013 */
[----:B------:R-:W2:Y:S01]  /*01c0*/  LDCU.64 UR6, c[0x0][0x398] ;  /* 0x00007300ff0677ac */ /* 0x000ea20008000a00 */
[----:B------:R-:W-:Y:S01]  /*01d0*/  IMAD.MOV.U32 R6, RZ, RZ, RZ ;  /* 0x000000ffff067224 */ /* 0x000fe200078e00ff */
[----:B------:R-:W3:Y:S01]  /*01e0*/  LDCU UR4, c[0x3][0x58] ;  /* 0x00c00b00ff0477ac */ /* 0x000ee20008000800 */
[----:B0-----:R-:W-:-:S05]  /*01f0*/  IMAD R5, R7, UR5, RZ ;  /* 0x0000000507057c24 */ /* 0x001fca000f8e02ff */
[----:B--2---:R-:W-:Y:S01]  /*0200*/  IADD3 R3, P0, PT, R5, UR6, RZ ;  /* 0x0000000605037c10 */ /* 0x004fe2000ff1e0ff */
[----:B-1----:R-:W-:-:S03]  /*0210*/  IMAD.IADD R4, R8, 0x1, -R9 ;  /* 0x0000000108047824 */ /* 0x002fc600078e0a09 */
[----:B------:R-:W-:Y:S01]  /*0220*/  LEA.HI.X.SX32 R5, R5, UR7, 0x1, P0 ;  /* 0x0000000705057c11 */ /* 0x000fe200080f0eff */
[----:B---3--:R-:W-:-:S08]  /*0230*/  IMAD R7, R7, UR4, RZ ;  /* 0x0000000407077c24 */ /* 0x008fd0000f8e02ff */
.L_x_283:
[----:B0-----:R-:W0:Y:S01]  /*0240*/  LDCU UR6, c[0x3][0x58] ;  /* 0x00c00b00ff0677ac */ /* 0x001e220008000800 */
[----:B--2---:R-:W-:Y:S01]  /*0250*/  SHF.R.U32.HI R8, RZ, 0x2, R21 ;  /* 0x00000002ff087819 */ /* 0x004fe20000011615 */
[----:B------:R-:W-:Y:S01]  /*0260*/  IMAD.SHL.U32 R10, R17, 0x10, RZ ;  /* 0x00000010110a7824 */ /* 0x000fe200078e00ff */
[----:B------:R-:W1:Y:S01]  /*0270*/  LDC R30, c[0x3][0x4c] ;  /* 0x00c01300ff1e7b82 */ /* 0x000e620000000800 */
[----:B------:R-:W2:Y:S01]  /*0280*/  LDCU.64 UR4, c[0x0][0x380] ;  /* 0x00007000ff0477ac */ /* 0x000ea20008000a00 */
[----:B------:R-:W-:-:S05]  /*0290*/  LOP3.LUT R8, R8, R21, RZ, 0x3c, !PT ;  /* 0x0000001508087212 */ /* 0x000fca00078e3cff */
[----:B------:R-:W-:-:S05]  /*02a0*/  IMAD.SHL.U32 R11, R8, 0x2, RZ ;  /* 0x00000002080b7824 */ /* 0x000fca00078e00ff */
[----:B------:R-:W-:Y:S01]  /*02b0*/  LOP3.LUT R11, R17, R10, R11, 0x96, !PT ;  /* 0x0000000a110b7212 */ /* 0x000fe200078e960b */
[----:B0-----:R-:W0:Y:S03]  /*02c0*/  I2F.U32.RP R12, UR6 ;  /* 0x00000006000c7d06 */ /* 0x001e260008209000 */
[----:B------:R-:W-:Y:S01]  /*02d0*/  LOP3.LUT R29, R11, R8, RZ, 0x3c, !PT ;  /* 0x000000080b1d7212 */ /* 0x000fe200078e3cff */
[----:B------:R-:W-:Y:S01]  /*02e0*/  IMAD.MOV.U32 R8, RZ, RZ, RZ ;  /* 0x000000ffff087224 */ /* 0x000fe200078e00ff */
[----:B------:R-:W-:Y:S02]  /*02f0*/  ISETP.NE.U32.AND P1, PT, RZ, UR6, PT ;  /* 0x00000006ff007c0c */ /* 0x000fe4000bf25070 */
[----:B------:R-:W-:Y:S01]  /*0300*/  IADD3 R32, PT, PT, R20, 0x587c5, R29 ;  /* 0x000587c514207810 */ /* 0x000fe20007ffe01d */
[----:B0-----:R-:W0:Y:S02]  /*0310*/  MUFU.RCP R12, R12 ;  /* 0x0000000c000c7308 */ /* 0x001e240000001000 */
[----:B0-----:R-:W-:-:S06]  /*0320*/  VIADD R9, R12, 0xffffffe ;  /* 0x0ffffffe0c097836 */ /* 0x001fcc0000000000 */
[----:B------:R-:W0:Y:S02]  /*0330*/  F2I.FTZ.U32.TRUNC.NTZ R9, R9 ;  /* 0x0000000900097305 */ /* 0x000e24000021f000 */
[----:B0-----:R-:W-:-:S04]  /*0340*/  IMAD.MOV R13, RZ, RZ, -R9 ;  /* 0x000000ffff0d7224 */ /* 0x001fc800078e0a09 */
[----:B------:R-:W-:-:S04]  /*0350*/  IMAD R13, R13, UR6, RZ ;  /* 0x000000060d0d7c24 */ /* 0x000fc8000f8e02ff */
[----:B------:R-:W-:-:S06]  /*0360*/  IMAD.HI.U32 R9, R9, R13, R8 ;  /* 0x0000000d09097227 */ /* 0x000fcc00078e0008 */
[----:B------:R-:W-:-:S04]  /*0370*/  IMAD.HI.U32 R9, R9, R32, RZ ;  /* 0x0000002009097227 */ /* 0x000fc800078e00ff */
[----:B------:R-:W-:-:S04]  /*0380*/  IMAD.MOV R9, RZ, RZ, -R9 ;  /* 0x000000ffff097224 */ /* 0x000fc800078e0a09 */
[----:B------:R-:W-:-:S05]  /*0390*/  IMAD R32, R9, UR6, R32 ;  /* 0x0000000609207c24 */ /* 0x000fca000f8e0220 */
[----:B------:R-:W-:-:S13]  /*03a0*/  ISETP.GE.U32.AND P0, PT, R32, UR6, PT ;  /* 0x0000000620007c0c */ /* 0x000fda000bf06070 */
[----:B------:R-:W-:-:S05]  /*03b0*/  @P0 VIADD R32, R32, -UR6 ;  /* 0x8000000620200c36 */ /* 0x000fca0008000000 */
[----:B------:R-:W-:-:S13]  /*03c0*/  ISETP.GE.U32.AND P0, PT, R32, UR6, PT ;  /* 0x0000000620007c0c */ /* 0x000fda000bf06070 */
[----:B------:R-:W-:Y:S01]  /*03d0*/  @P0 VIADD R32, R32, -UR6 ;  /* 0x8000000620200c36 */ /* 0x000fe20008000000 */
[----:B------:R-:W-:-:S04]  /*03e0*/  @!P1 LOP3.LUT R32, RZ, UR6, RZ, 0x33, !PT ;  /* 0x00000006ff209c12 */ /* 0x000fc8000f8e33ff */
[----:B------:R-:W-:Y:S02]  /*03f0*/  SHF.R.S32.HI R10, RZ, 0x1f, R32 ;  /* 0x0000001fff0a7819 */ /* 0x000fe40000011420 */
[----:B------:R-:W-:-:S04]  /*0400*/  IADD3 R8, P0, PT, R7, R32, RZ ;  /* 0x0000002007087210 */ /* 0x000fc80007f1e0ff */
[----:B------:R-:W-:Y:S02]  /*0410*/  LEA.HI.X.SX32 R9, R7, R10, 0x1, P0 ;  /* 0x0000000a07097211 */ /* 0x000fe400000f0eff */
[C---:B--2---:R-:W-:Y:S01]  /*0420*/  LEA R12, P0, R8.reuse, UR4, 0x3 ;  /* 0x00000004080c7c11 */ /* 0x044fe2000f8018ff */
[----:B-1----:R-:W0:Y:S01]  /*0430*/  I2F.U32.RP R33, R30 ;  /* 0x0000001e00217306 */ /* 0x002e220000209000 */
[----:B------:R-:W-:Y:S01]  /*0440*/  SHF.R.U32.HI R21, RZ, 0x2, R18 ;  /* 0x00000002ff157819 */ /* 0x000fe20000011612 */
[----:B------:R-:W1:Y:S01]  /*0450*/  LDCU UR4, c[0x3][0x48] ;  /* 0x00c00900ff0477ac */ /* 0x000e620008000800 */
[----:B------:R-:W-:-:S05]  /*0460*/  LEA.HI.X R13, R8, UR5, R9, 0x3, P0 ;  /* 0x00000005080d7c11 */ /* 0x000fca00080f1c09 */
[----:B------:R-:W2:Y:S01]  /*0470*/  LDG.E.64 R10, desc[UR8][R12.64] ;  /* 0x000000080c0a7981 */ /* 0x000ea2000c1e1b00 */
[----:B------:R-:W-:Y:S01]  /*0480*/  LOP3.LUT R21, R21, R18, RZ, 0x3c, !PT ;  /* 0x0000001215157212 */ /* 0x000fe200078e3cff */
[----:B------:R-:W-:Y:S01]  /*0490*/  IMAD.SHL.U32 R18, R29, 0x10, RZ ;  /* 0x000000101d127824 */ /* 0x000fe200078e00ff */
[----:B------:R-:W-:Y:S01]  /*04a0*/  ISETP.NE.U32.AND P1, PT, R30, RZ, PT ;  /* 0x000000ff1e00720c */ /* 0x000fe20003f25070 */
[----:B------:R-:W-:Y:S01]  /*04b0*/  UMOV UR5, 0xffffffff ;  /* 0xffffffff00057882 */ /* 0x000fe20000000000 */
[----:B------:R-:W-:Y:S01]  /*04c0*/  BSSY.RECONVERGENT B1, `(.L_x_2) ;  /* 0x000025f000017945 */ /* 0x000fe20003800200 */
[C---:B------:R-:W-:Y:S01]  /*04d0*/  IMAD.SHL.U32 R31, R21.reuse, 0x2, RZ ;  /* 0x00000002151f7824 */ /* 0x040fe200078e00ff */
[----:B0-----:R-:W0:Y:S02]  /*04e0*/  MUFU.RCP R33, R33 ;  /* 0x0000002100217308 */ /* 0x001e240000001000 */
[----:B------:R-:W-:Y:S02]  /*04f0*/  BSSY.RELIABLE B2, `(.L_x_3) ;  /* 0x0000028000027945 */ /* 0x000fe40003800100 */
[----:B------:R-:W-:Y:S01]  /*0500*/  LOP3.LUT R18, R21, R31, R18, 0x96, !PT ;  /* 0x0000001f15127212 */ /* 0x000fe200078e9612 */
[----:B------:R-:W-:Y:S01]  /*0510*/  IMAD.MOV.U32 R21, RZ, RZ, R16 ;  /* 0x000000ffff157224 */ /* 0x000fe200078e0010 */
[----:B-1----:R-:W-:-:S02]  /*0520*/  USHF.L.U64.HI UR6, UR5, UR4, 0xffffffff ;  /* 0xffffffff05067499 */ /* 0x002fc40008010204 */
[----:B------:R-:W-:Y:S01]  /*0530*/  LOP3.LUT R16, R18, R29, RZ, 0x3c, !PT ;  /* 0x0000001d12107212 */ /* 0x000fe200078e3cff */
[----:B------:R-:W-:Y:S01]  /*0540*/  IMAD.MOV.U32 R18, RZ, RZ, RZ ;  /* 0x000000ffff127224 */ /* 0x000fe200078e00ff */
[----:B------:R-:W-:Y:S02]  /*0550*/  UISETP.NE.AND UP0, UPT, UR4, 0x40, UPT ;  /* 0x000000400400788c */ /* 0x000fe4000bf05270 */
[----:B------:R-:W-:Y:S02]  /*0560*/  USHF.L.U32 UR4, UR5, UR4, URZ ;  /* 0x0000000405047299 */ /* 0x000fe400080006ff */
[----:B------:R-:W-:Y:S02]  /*0570*/  ULOP3.LUT UR6, URZ, UR6, URZ, 0x33, !UPT ;  /* 0x00000006ff067292 */ /* 0x000fe4000f8e33ff */
[----:B------:R-:W-:Y:S01]  /*0580*/  ULOP3.LUT UR4, URZ, UR4, URZ, 0x33, !UPT ;  /* 0x00000004ff047292 */ /* 0x000fe2000f8e33ff */
[----:B0-----:R-:W-:Y:S01]  /*0590*/  VIADD R19, R33, 0xffffffe ;  /* 0x0ffffffe21137836 */ /* 0x001fe20000000000 */
[----:B------:R-:W-:-:S02]  /*05a0*/  USEL UR6, UR6, 0xffffffff, UP0 ;  /* 0xffffffff06067887 */ /* 0x000fc40008000000 */
[----:B------:R-:W-:-:S03]  /*05b0*/  USEL UR4, UR4, 0xffffffff, UP0 ;  /* 0xffffffff04047887 */ /* 0x000fc60008000000 */
[----:B------:R-:W0:Y:S02]  /*05c0*/  F2I.FTZ.U32.TRUNC.NTZ R19, R19 ;  /* 0x0000001300137305 */ /* 0x000e24000021f000 */
[----:B0-----:R-:W-:-:S04]  /*05d0*/  IMAD.MOV R35, RZ, RZ, -R19 ;  /* 0x000000ffff237224 */ /* 0x001fc800078e0a13 */
[----:B------:R-:W-:-:S04]  /*05e0*/  IMAD R31, R35, R30, RZ ;  /* 0x0000001e231f7224 */ /* 0x000fc800078e02ff */
[----:B------:R-:W-:Y:S01]  /*05f0*/  IMAD.HI.U32 R18, R19, R31, R18 ;  /* 0x0000001f13127227 */ /* 0x000fe200078e0012 */
[----:B------:R-:W-:-:S05]  /*0600*/  IADD3 R19, PT, PT, R20, 0xb0f8a, R16 ;  /* 0x000b0f8a14137810 */ /* 0x000fca0007ffe010 */
[----:B------:R-:W-:-:S04]  /*0610*/  IMAD.HI.U32 R18, R18, R19, RZ ;  /* 0x0000001312127227 */ /* 0x000fc800078e00ff */
[----:B------:R-:W-:-:S04]  /*0620*/  IMAD.MOV R18, RZ, RZ, -R18 ;  /* 0x000000ffff127224 */ /* 0x000fc800078e0a12 */
[----:B------:R-:W-:Y:S02]  /*0630*/  IMAD R31, R30, R18, R19 ;  /* 0x000000121e1f7224 */ /* 0x000fe400078e0213 */
[----:B------:R-:W-:-:S03]  /*0640*/  IMAD.MOV.U32 R19, RZ, RZ, R29 ;  /* 0x000000ffff137224 */ /* 0x000fc600078e001d */
[----:B------:R-:W-:-:S13]  /*0650*/  ISETP.GE.U32.AND P0, PT, R31, R30, PT ;  /* 0x0000001e1f00720c */ /* 0x000fda0003f06070 */
[----:B------:R-:W-:-:S05]  /*0660*/  @P0 IMAD.IADD R31, R31, 0x1, -R30 ;  /* 0x000000011f1f0824 */ /* 0x000fca00078e0a1e */
[----:B------:R-:W-:-:S13]  /*0670*/  ISETP.GE.U32.AND P0, PT, R31, R30, PT ;  /* 0x0000001e1f00720c */ /* 0x000fda0003f06070 */
[----:B------:R-:W-:Y:S01]  /*0680*/  @P0 IMAD.IADD R31, R31, 0x1, -R30 ;  /* 0x000000011f1f0824 */ /* 0x000fe200078e0a1e */
[----:B------:R-:W-:Y:S02]  /*0690*/  @!P1 LOP3.LUT R31, RZ, R30, RZ, 0x33, !PT ;  /* 0x0000001eff1f9212 */ /* 0x000fe400078e33ff */
[C---:B--2---:R-:W-:Y:S02]  /*06a0*/  LOP3.LUT R18, R10.reuse, 0x1, RZ, 0xc0, !PT ;  /* 0x000000010a127812 */ /* 0x044fe400078ec0ff */
[----:B------:R-:W-:Y:S02]  /*06b0*/  LOP3.LUT R36, R10, UR4, RZ, 0x3c, !PT ;  /* 0x000000040a247c12 */ /* 0x000fe4000f8e3cff */
[----:B------:R-:W-:Y:S01]  /*06c0*/  ISETP.NE.U32.AND P0, PT, R18, 0x1, PT ;  /* 0x000000011200780c */ /* 0x000fe20003f05070 */
[----:B------:R-:W-:Y:S02]  /*06d0*/  IMAD.MOV.U32 R18, RZ, RZ, R17 ;  /* 0x000000ffff127224 */ /* 0x000fe400078e0011 */
[----:B------:R-:W-:Y:S01]  /*06e0*/  IMAD.MOV.U32 R17, RZ, RZ, R31 ;  /* 0x000000ffff117224 */ /* 0x000fe200078e001f */
[----:B------:R-:W-:-:S02]  /*06f0*/  ISETP.NE.U32.AND.EX P0, PT, RZ, RZ, PT, P0 ;  /* 0x000000ffff00720c */ /* 0x000fc40003f05100 */
[----:B------:R-:W-:-:S11]  /*0700*/  LOP3.LUT R31, R11, UR6, RZ, 0x3c, !PT ;  /* 0x000000060b1f7c12 */ /* 0x000fd6000f8e3cff */
[----:B------:R-:W-:Y:S05]  /*0710*/  @P0 BRA `(.L_x_4) ;  /* 0x0000000000140947 */ /* 0x000fea0003800000 */
[----:B------:R-:W-:Y:S01]  /*0720*/  ISETP.NE.AND P0, PT, R17, RZ, PT ;  /* 0x000000ff1100720c */ /* 0x000fe20003f05270 */
[----:B------:R-:W-:-:S12]  /*0730*/  IMAD.MOV.U32 R33, RZ, RZ, RZ ;  /* 0x000000ffff217224 */ /* 0x000fd800078e00ff */
[----:B------:R-:W-:Y:S05]  /*0740*/  @!P0 BREAK.RELIABLE B2 ;  /* 0x0000000000028942 */ /* 0x000fea0003800100 */
[----:B------:R-:W-:Y:S05]  /*0750*/  @!P0 BRA `(.L_x_5) ;  /* 0x0000002000d48947 */ /* 0x000fea0003800000 */
[----:B------:R-:W-:-:S07]  /*0760*/  VIADD R17, R17, 0xffffffff ;  /* 0xffffffff11117836 */ /* 0x000fce0000000000 */
.L_x_4:
[----:B------:R-:W-:Y:S05]  /*0770*/  BSYNC.RELIABLE B2 ;  /* 0x0000000000027941 */ /* 0x000fea0003800100 */
.L_x_3:
[----:B------:R-:W-:Y:S01]  /*0780*/  LOP3.LUT P0, RZ, R10, 0x2, RZ, 0xc0, !PT ;  /* 0x000000020aff7812 */ /* 0x000fe2000780c0ff */
[----:B------:R-:W-:-:S12]  /*0790*/  BSSY.RELIABLE B2, `(.L_x_6) ;  /* 0x0000007000027945 */ /* 0x000fd80003800100 */
[----:B------:R-:W-:Y:S05]  /*07a0*/  @!P0 BRA `(.L_x_7) ;  /* 0x0000000000148947 */ /* 0x000fea0003800000 */
[----:B------:R-:W-:Y:S01]  /*07b0*/  ISETP.NE.AND P0, PT, R17, RZ, PT ;  /* 0x000000ff1100720c */ /* 0x000fe20003f05270 */
[----:B------:R-:W-:-:S12]  /*07c0*/  IMAD.MOV.U32 R33, RZ, RZ, 0x1 ;  /* 0x00000001ff217424 */ /* 0x000fd800078e00ff */
[----:B------:R-:W-:Y:S05]  /*07d0*/  @!P0 BREAK.RELIABLE B2 ;  /* 0x0000000000028942 */ /* 0x000fea0003800100 */
[----:B------:R-:W-:Y:S05]  /*07e0*/  @!P0 BRA `(.L_x_5) ;  /* 0x0000002000b08947 */ /* 0x000fea0003800000 */
[----:B------:R-:W-:-:S07]  /*07f0*/  VIADD R17, R17, 0xffffffff ;  /* 0xffffffff11117836 */ /* 0x000fce0000000000 */
.L_x_7:
[----:B------:R-:W-:Y:S05]  /*0800*/  BSYNC.RELIABLE B2 ;  /* 0x0000000000027941 */ /* 0x000fea0003800100 */
.L_x_6:
        /* <DEDUP_REMOVED lines=8> */
.L_x_9:
[----:B------:R-:W-:Y:S05]  /*0890*/  BSYNC.RELIABLE B2 ;  /* 0x0000000000027941 */ /* 0x000fea0003800100 */
.L_x_8:
        /* <DEDUP_REMOVED lines=8> */
.L_x_11:
[----:B------:R-:W-:Y:S05]  /*0920*/  BSYNC.RELIABLE B2 ;  /* 0x0000000000027941 */ /* 0x000fea0003800100 */
.L_x_10:
        /* <DEDUP_REMOVED lines=8> */
.L_x_13:
[----:B------:R-:W-:Y:S05]  /*09b0*/  BSYNC.RELIABLE B2 ;  /* 0x0000000000027941 */ /* 0x000fea0003800100 */
.L_x_12:
        /* <DEDUP_REMOVED lines=8> */
.L_x_15:
[----:B------:R-:W-:Y:S05]  /*0a40*/  BSYNC.RELIABLE B2 ;  /* 0x0000000000027941 */ /* 0x000fea0003800100 */
.L_x_14:
        /* <DEDUP_REMOVED lines=8> */
.L_x_17:
[----:B------:R-:W-:Y:S05]  /*0ad0*/  BSYNC.RELIABLE B2 ;  /* 0x0000000000027941 */ /* 0x000fea0003800100 */
.L_x_16:
        /* <DEDUP_REMOVED lines=8> */
.L_x_19:
[----:B------:R-:W-:Y:S05]  /*0b60*/  BSYNC.RELIABLE B2 ;  /* 0x0000000000027941 */ /* 0x000fea0003800100 */
.L_x_18:
        /* <DEDUP_REMOVED lines=8> */
.L_x_21:
[----:B------:R-:W-:Y:S05]  /*0bf0*/  BSYNC.RELIABLE B2 ;  /* 0x0000000000027941 */ /* 0x000fea0003800100 */
.L_x_20:
[----:B------:R-:W-:Y:S01]  /*0c00*/  LOP3.LUT P0, RZ, R10, 0x200, RZ, 0xc0, !PT ;  /* 0x000002000aff7812 */ /* 0x000fe2000780c0ff */
[----:B------:R-:W-:-:S12]  /*0c10*/  BSSY.RELIABLE B2, `(.L_x_22) ;  /* 0x0000007000027945 */ /* 0x000fd80003800100 */
[----:B------:R-:W-:Y:S05]  /*0c20*/  @!P0 BRA `(.L_x_23) ;  /* 0x0000000000148947 */ /* 0x000fea0003800000 */
[----:B------:R-:W-:Y:S01]  /*0c30*/  ISETP.NE.AND P0, PT, R17, RZ, PT ;  /* 0x000000ff1100720c */ /* 0x000fe20003f05270 */
[----:B------:R-:W-:-:S12]  /*0c40*/  IMAD.MOV.U32 R33, RZ, RZ, 0x9 ;  /* 0x00000009ff217424 */ /* 0x000fd800078e00ff */
[----:B------:R-:W-:Y:S05]  /*0c50*/  @!P0 BREAK.RELIABLE B2 ;  /* 0x0000000000028942 */ /* 0x000fea0003800100 */
[----:B------:R-:W-:Y:S05]  /*0c60*/  @!P0 BRA `(.L_x_5) ;  /* 0x0000001c00908947 */ /* 0x000fea0003800000 */
[----:B------:R-:W-:-:S07]  /*0c70*/  IADD3 R17, PT, PT, R17, -0x1, RZ ;  /* 0xffffffff11117810 */ /* 0x000fce0007ffe0ff */
.L_x_23:
[----:B------:R-:W-:Y:S05]  /*0c80*/  BSYNC.RELIABLE B2 ;  /* 0x0000000000027941 */ /* 0x000fea0003800100 */
.L_x_22:
        /* <DEDUP_REMOVED lines=8> */
.L_x_25:
[----:B------:R-:W-:Y:S05]  /*0d10*/  BSYNC.RELIABLE B2 ;  /* 0x0000000000027941 */ /* 0x000fea0003800100 */
.L_x_24:
        /* <DEDUP_REMOVED lines=8> */
.L_x_27:
[----:B------:R-:W-:Y:S05]  /*0da0*/  BSYNC.RELIABLE B2 ;  /* 0x0000000000027941 */ /* 0x000fea0003800100 */
.L_x_26:
        /* <DEDUP_REMOVED lines=8> */
.L_x_29:
[----:B------:R-:W-:Y:S05]  /*0e30*/  BSYNC.RELIABLE B2 ;  /* 0x0000000000027941 */ /* 0x000fea0003800100 */
.L_x_28:
        /* <DEDUP_REMOVED lines=8> */
.L_x_31:
[----:B------:R-:W-:Y:S05]  /*0ec0*/  BSYNC.RELIABLE B2 ;  /* 0x0000000000027941 */ /* 0x000fea0003800100 */
.L_x_30:
        /* <DEDUP_REMOVED lines=8> */
.L_x_33:
[----:B------:R-:W-:Y:S05]  /*0f50*/  BSYNC.RELIABLE B2 ;  /* 0x0000000000027941 */ /* 0x000fea0003800100 */
.L_x_32:
        /* <DEDUP_REMOVED lines=8> */
.L_x_35:
[----:B------:R-:W-:Y:S05]  /*0fe0*/  BSYNC.RELIABLE B2 ;  /* 0x0000000000027941 */ /* 0x000fea0003800100 */
.L_x_34:
        /* <DEDUP_REMOVED lines=8> */
.L_x_37:
[----:B------:R-:W-:Y:S05]  /*1070*/  BSYNC.RELIABLE B2 ;  /* 0x0000000000027941 */ /* 0x000fea0003800100 */
.L_x_36:
        /* <DEDUP_REMOVED lines=8> */
.L_x_39:
[----:B------:R-:W-:Y:S05]  /*1100*/  BSYNC.RELIABLE B2 ;  /* 0x0000000000027941 */ /* 0x000fea0003800100 */
.L_x_38:
        /* <DEDUP_REMOVED lines=8> */
.L_x_41:
[----:B------:R-:W-:Y:S05]  /*1190*/  BSYNC.RELIABLE B2 ;  /* 0x0000000000027941 */ /* 0x000fea0003800100 */
.L_x_40:
        /* <DEDUP_REMOVED lines=8> */
.L_x_43:
[----:B------:R-:W-:Y:S05]  /*1220*/  BSYNC.RELIABLE B2 ;  /* 0x0000000000027941 */ /* 0x000fea0003800100 */
.L_x_42:
        /* <DEDUP_REMOVED lines=8> */
.L_x_45:
[----:B------:R-:W-:Y:S05]  /*12b0*/  BSYNC.RELIABLE B2 ;  /* 0x0000000000027941 */ /* 0x000fea0003800100 */
.L_x_44:
        /* <DEDUP_REMOVED lines=8> */
.L_x_47:
[----:B------:R-:W-:Y:S05]  /*1340*/  BSYNC.RELIABLE B2 ;  /* 0x0000000000027941 */ /* 0x000fea0003800100 */
.L_x_46:
        /* <DEDUP_REMOVED lines=8> */
.L_x_49:
[----:B------:R-:W-:Y:S05]  /*13d0*/  BSYNC.RELIABLE B2 ;  /* 0x0000000000027941 */ /* 0x000fea0003800100 */
.L_x_48:
        /* <DEDUP_REMOVED lines=8> */
.L_x_51:
[----:B------:R-:W-:Y:S05]  /*1460*/  BSYNC.RELIABLE B2 ;  /* 0x0000000000027941 */ /* 0x000fea0003800100 */
.L_x_50:
        /* <DEDUP_REMOVED lines=8> */
.L_x_53:
[----:B------:R-:W-:Y:S05]  /*14f0*/  BSYNC.RELIABLE B2 ;  /* 0x0000000000027941 */ /* 0x000fea0003800100 */
.L_x_52:
        /* <DEDUP_REMOVED lines=8> */
.L_x_55:
[----:B------:R-:W-:Y:S05]  /*1580*/  BSYNC.RELIABLE B2 ;  /* 0x0000000000027941 */ /* 0x000fea0003800100 */
.L_x_54:
        /* <DEDUP_REMOVED lines=8> */
.L_x_57:
[----:B------:R-:W-:Y:S05]  /*1610*/  BSYNC.RELIABLE B2 ;  /* 0x0000000000027941 */ /* 0x000fea0003800100 */
.L_x_56:
        /* <DEDUP_REMOVED lines=8> */
.L_x_59:
[----:B------:R-:W-:Y:S05]  /*16a0*/  BSYNC.RELIABLE B2 ;  /* 0x0000000000027941 */ /* 0x000fea0003800100 */
.L_x_58:
        /* <DEDUP_REMOVED lines=8> */
.L_x_61:
[----:B------:R-:W-:Y:S05]  /*1730*/  BSYNC.RELIABLE B2 ;  /* 0x0000000000027941 */ /* 0x000fea0003800100 */
.L_x_60:
        /* <DEDUP_REMOVED lines=8> */
.L_x_63:
[----:B------:R-:W-:Y:S05]  /*17c0*/  BSYNC.RELIABLE B2 ;  /* 0x0000000000027941 */ /* 0x000fea0003800100 */
.L_x_62:
        /* <DEDUP_REMOVED lines=8> */
.L_x_65:
[----:B------:R-:W-:Y:S05]  /*1850*/  BSYNC.RELIABLE B2 ;  /* 0x0000000000027941 */ /* 0x000fea0003800100 */
.L_x_64:
        /* <DEDUP_REMOVED lines=8> */
.L_x_67:
[----:B------:R-:W-:Y:S05]  /*18e0*/  BSYNC.RELIABLE B2 ;  /* 0x0000000000027941 */ /* 0x000fea0003800100 */
.L_x_66:
        /* <DEDUP_REMOVED lines=8> */
.L_x_69:
[----:B------:R-:W-:Y:S05]  /*1970*/  BSYNC.RELIABLE B2 ;  /* 0x0000000000027941 */ /* 0x000fea0003800100 */
.L_x_68:
        /* <DEDUP_REMOVED lines=8> */
.L_x_71:
[----:B------:R-:W-:Y:S05]  /*1a00*/  BSYNC.RELIABLE B2 ;  /* 0x0000000000027941 */ /* 0x000fea0003800100 */
.L_x_70:
        /* <DEDUP_REMOVED lines=8> */
.L_x_73:
[----:B------:R-:W-:Y:S05]  /*1a90*/  BSYNC.RELIABLE B2 ;  /* 0x0000000000027941 */ /* 0x000fea0003800100 */
.L_x_72:
        /* <DEDUP_REMOVED lines=8> */
.L_x_75:
[----:B------:R-:W-:Y:S05]  /*1b20*/  BSYNC.RELIABLE B2 ;  /* 0x0000000000027941 */ /* 0x000fea0003800100 */
.L_x_74:
        /* <DEDUP_REMOVED lines=8> */
.L_x_77:
[----:B------:R-:W-:Y:S05]  /*1bb0*/  BSYNC.RELIABLE B2 ;  /* 0x0000000000027941 */ /* 0x000fea0003800100 */
.L_x_76:
        /* <DEDUP_REMOVED lines=8> */
.L_x_79:
[----:B------:R-:W-:Y:S05]  /*1c40*/  BSYNC.RELIABLE B2 ;  /* 0x0000000000027941 */ /* 0x000fea0003800100 */
.L_x_78:
        /* <DEDUP_REMOVED lines=8> */
.L_x_81:
[----:B------:R-:W-:Y:S05]  /*1cd0*/  BSYNC.RELIABLE B2 ;  /* 0x0000000000027941 */ /* 0x000fea0003800100 */
.L_x_80:
        /* <DEDUP_REMOVED lines=8> */
.L_x_83:
[----:B------:R-:W-:Y:S05]  /*1d60*/  BSYNC.RELIABLE B2 ;  /* 0x0000000000027941 */ /* 0x000fea0003800100 */
.L_x_82:
        /* <DEDUP_REMOVED lines=8> */
.L_x_85:
[----:B------:R-:W-:Y:S05]  /*1df0*/  BSYNC.RELIABLE B2 ;  /* 0x0000000000027941 */ /* 0x000fea0003800100 */
.L_x_84:
        /* <DEDUP_REMOVED lines=8> */
.L_x_87:
[----:B------:R-:W-:Y:S05]  /*1e80*/  BSYNC.RELIABLE B2 ;  /* 0x0000000000027941 */ /* 0x000fea0003800100 */
.L_x_86:
        /* <DEDUP_REMOVED lines=8> */
.L_x_89:
[----:B------:R-:W-:Y:S05]  /*1f10*/  BSYNC.RELIABLE B2 ;  /* 0x0000000000027941 */ /* 0x000fea0003800100 */
.L_x_88:
        /* <DEDUP_REMOVED lines=8> */
.L_x_91:
[----:B------:R-:W-:Y:S05]  /*1fa0*/  BSYNC.RELIABLE B2 ;  /* 0x0000000000027941 */ /* 0x000fea0003800100 */
.L_x_90:
        /* <DEDUP_REMOVED lines=8> */
.L_x_93:
[----:B------:R-:W-:Y:S05]  /*2030*/  BSYNC.RELIABLE B2 ;  /* 0x0000000000027941 */ /* 0x000fea0003800100 */
.L_x_92:
        /* <DEDUP_REMOVED lines=8> */
.L_x_95:
[----:B------:R-:W-:Y:S05]  /*20c0*/  BSYNC.RELIABLE B2 ;  /* 0x0000000000027941 */ /* 0x000fea0003800100 */
.L_x_94:
        /* <DEDUP_REMOVED lines=8> */
.L_x_97:
[----:B------:R-:W-:Y:S05]  /*2150*/  BSYNC.RELIABLE B2 ;  /* 0x0000000000027941 */ /* 0x000fea0003800100 */
.L_x_96:
[----:B------:R-:W-:Y:S01]  /*2160*/  LOP3.LUT P0, RZ, R11, 0x8000, RZ, 0xc0, !PT ;  /* 0x000080000bff7812 */ /* 0x000fe2000780c0ff */
[----:B------:R-:W-:-:S12]  /*2170*/  BSSY.RELIABLE B2, `(.L_x_98) ;  /* 0x0000007000027945 */ /* 0x000fd80003800100 */
[----:B------:R-:W-:Y:S05]  /*2180*/  @!P0 BRA `(.L_x_99) ;  /* 0x0000000000148947 */ /* 0x000fea0003800000 */
[----:B------:R-:W-:Y:S01]  /*2190*/  ISETP.NE.AND P0, PT, R17, RZ, PT ;  /* 0x000000ff1100720c */ /* 0x000fe20003f05270 */
[----:B------:R-:W-:-:S12]  /*21a0*/  HFMA2 R33, -RZ, RZ, 0, 2.801418304443359375e-06 ;  /* 0x0000002fff217431 */ /* 0x000fd800000001ff */
[----:B------:R-:W-:Y:S05]  /*21b0*/  @!P0 BREAK.RELIABLE B2 ;  /* 0x0000000000028942 */ /* 0x000fea0003800100 */
[----:B------:R-:W-:Y:S05]  /*21c0*/  @!P0 BRA `(.L_x_5) ;  /* 0x0000000800388947 */ /* 0x000fea0003800000 */
[----:B------:R-:W-:-:S07]  /*21d0*/  VIADD R17, R17, 0xffffffff ;  /* 0xffffffff11117836 */ /* 0x000fce0000000000 */
.L_x_99:
[----:B------:R-:W-:Y:S05]  /*21e0*/  BSYNC.RELIABLE B2 ;  /* 0x0000000000027941 */ /* 0x000fea0003800100 */
.L_x_98:
        /* <DEDUP_REMOVED lines=8> */
.L_x_101:
[----:B------:R-:W-:Y:S05]  /*2270*/  BSYNC.RELIABLE B2 ;  /* 0x0000000000027941 */ /* 0x000fea0003800100 */
.L_x_100:
        /* <DEDUP_REMOVED lines=8> */
.L_x_103:
[----:B------:R-:W-:Y:S05]  /*2300*/  BSYNC.RELIABLE B2 ;  /* 0x0000000000027941 */ /* 0x000fea0003800100 */
.L_x_102:
        /* <DEDUP_REMOVED lines=8> */
.L_x_105:
[----:B------:R-:W-:Y:S05]  /*2390*/  BSYNC.RELIABLE B2 ;  /* 0x0000000000027941 */ /* 0x000fea0003800100 */
.L_x_104:
        /* <DEDUP_REMOVED lines=8> */
.L_x_107:
[----:B------:R-:W-:Y:S05]  /*2420*/  BSYNC.RELIABLE B2 ;  /* 0x0000000000027941 */ /* 0x000fea0003800100 */
.L_x_106:
        /* <DEDUP_REMOVED lines=8> */
.L_x_109:
[----:B------:R-:W-:Y:S05]  /*24b0*/  BSYNC.RELIABLE B2 ;  /* 0x0000000000027941 */ /* 0x000fea0003800100 */
.L_x_108:
        /* <DEDUP_REMOVED lines=8> */
.L_x_111:
[----:B------:R-:W-:Y:S05]  /*2540*/  BSYNC.RELIABLE B2 ;  /* 0x0000000000027941 */ /* 0x000fea0003800100 */
.L_x_110:
        /* <DEDUP_REMOVED lines=8> */
.L_x_113:
[----:B------:R-:W-:Y:S05]  /*25d0*/  BSYNC.RELIABLE B2 ;  /* 0x0000000000027941 */ /* 0x000fea0003800100 */
.L_x_112:
        /* <DEDUP_REMOVED lines=8> */
.L_x_115:
[----:B------:R-:W-:Y:S05]  /*2660*/  BSYNC.RELIABLE B2 ;  /* 0x0000000000027941 */ /* 0x000fea0003800100 */
.L_x_114:
        /* <DEDUP_REMOVED lines=8> */
.L_x_117:
[----:B------:R-:W-:Y:S05]  /*26f0*/  BSYNC.RELIABLE B2 ;  /* 0x0000000000027941 */ /* 0x000fea0003800100 */
.L_x_116:
        /* <DEDUP_REMOVED lines=8> */
.L_x_119:
[----:B------:R-:W-:Y:S05]  /*2780*/  BSYNC.RELIABLE B2 ;  /* 0x0000000000027941 */ /* 0x000fea0003800100 */
.L_x_118:
        /* <DEDUP_REMOVED lines=8> */
.L_x_121:
[----:B------:R-:W-:Y:S05]  /*2810*/  BSYNC.RELIABLE B2 ;  /* 0x0000000000027941 */ /* 0x000fea0003800100 */
.L_x_120:
        /* <DEDUP_REMOVED lines=8> */
.L_x_123:
[----:B------:R-:W-:Y:S05]  /*28a0*/  BSYNC.RELIABLE B2 ;  /* 0x0000000000027941 */ /* 0x000fea0003800100 */
.L_x_122:
        /* <DEDUP_REMOVED lines=8> */
.L_x_125:
[----:B------:R-:W-:Y:S05]  /*2930*/  BSYNC.RELIABLE B2 ;  /* 0x0000000000027941 */ /* 0x000fea0003800100 */
.L_x_124:
        /* <DEDUP_REMOVED lines=8> */
.L_x_127:
[----:B------:R-:W-:Y:S05]  /*29c0*/  BSYNC.RELIABLE B2 ;  /* 0x0000000000027941 */ /* 0x000fea0003800100 */
.L_x_126:
[----:B------:R-:W-:-:S13]  /*29d0*/  LOP3.LUT P0, RZ, R11, 0x40000000, RZ, 0xc0, !PT ;  /* 0x400000000bff7812 */ /* 0x000fda000780c0ff */
[----:B------:R-:W-:Y:S05]  /*29e0*/  @!P0 BRA `(.L_x_128) ;  /* 0x0000000000108947 */ /* 0x000fea0003800000 */
[----:B------:R-:W-:Y:S01]  /*29f0*/  ISETP.NE.AND P0, PT, R17, RZ, PT ;  /* 0x000000ff1100720c */ /* 0x000fe20003f05270 */
[----:B------:R-:W-:-:S12]  /*2a00*/  IMAD.MOV.U32 R33, RZ, RZ, 0x3e ;  /* 0x0000003eff217424 */ /* 0x000fd800078e00ff */
[----:B------:R-:W-:Y:S05]  /*2a10*/  @!P0 BRA `(.L_x_5) ;  /* 0x0000000000248947 */ /* 0x000fea0003800000 */
[----:B------:R-:W-:-:S07]  /*2a20*/  VIADD R17, R17, 0xffffffff ;  /* 0xffffffff11117836 */ /* 0x000fce0000000000 */
.L_x_128:
[----:B------:R-:W-:Y:S01]  /*2a30*/  SHF.R.U32.HI R29, RZ, 0x1f, R11 ;  /* 0x0000001fff1d7819 */ /* 0x000fe2000001160b */
[----:B------:R-:W-:Y:S01]  /*2a40*/  IMAD.MOV.U32 R33, RZ, RZ, -0x1 ;  /* 0xffffffffff217424 */ /* 0x000fe200078e00ff */
[----:B------:R-:W-:Y:S02]  /*2a50*/  ISETP.NE.AND P1, PT, R17, RZ, PT ;  /* 0x000000ff1100720c */ /* 0x000fe40003f25270 */
[----:B------:R-:W-:Y:S02]  /*2a60*/  LOP3.LUT R29, R29, 0x1, RZ, 0xc0, !PT ;  /* 0x000000011d1d7812 */ /* 0x000fe400078ec0ff */
[----:B------:R-:W-:Y:S02]  /*2a70*/  SEL R33, R33, 0x3f, P1 ;  /* 0x0000003f21217807 */ /* 0x000fe40000800000 */
[----:B------:R-:W-:-:S04]  /*2a80*/  ISETP.NE.U32.AND P0, PT, R29, 0x1, PT ;  /* 0x000000011d00780c */ /* 0x000fc80003f05070 */
[----:B------:R-:W-:-:S04]  /*2a90*/  ISETP.NE.U32.AND.EX P0, PT, RZ, RZ, PT, P0 ;  /* 0x000000ffff00720c */ /* 0x000fc80003f05100 */
[----:B------:R-:W-:-:S09]  /*2aa0*/  SEL R33, R33, 0xffffffff, !P0 ;  /* 0xffffffff21217807 */ /* 0x000fd20004000000 */
.L_x_5:
[----:B------:R-:W-:Y:S05]  /*2ab0*/  BSYNC.RECONVERGENT B1 ;  /* 0x0000000000017941 */ /* 0x000fea0003800200 */
.L_x_2:
[----:B------:R-:W0:Y:S01]  /*2ac0*/  I2F.U32.RP R35, R4 ;  /* 0x0000000400237306 */ /* 0x000e220000209000 */
[----:B------:R-:W-:Y:S01]  /*2ad0*/  SHF.R.U32.HI R17, RZ, 0x2, R28 ;  /* 0x00000002ff117819 */ /* 0x000fe2000001161c */
[----:B------:R-:W-:Y:S01]  /*2ae0*/  IMAD.MOV R37, RZ, RZ, -R4 ;  /* 0x000000ffff257224 */ /* 0x000fe200078e0a04 */
[----:B------:R-:W-:Y:S01]  /*2af0*/  IADD3 R20, PT, PT, R20, 0x10974f, RZ ;  /* 0x0010974f14147810 */ /* 0x000fe20007ffe0ff */
[----:B------:R-:W-:Y:S01]  /*2b00*/  BSSY.RECONVERGENT B1, `(.L_x_129) ;  /* 0x0000254000017945 */ /* 0x000fe20003800200 */
[----:B------:R-:W-:Y:S01]  /*2b10*/  LOP3.LUT R17, R17, R28, RZ, 0x3c, !PT ;  /* 0x0000001c11117212 */ /* 0x000fe200078e3cff */
[----:B------:R-:W-:Y:S01]  /*2b20*/  IMAD.SHL.U32 R28, R16, 0x10, RZ ;  /* 0x00000010101c7824 */ /* 0x000fe200078e00ff */
[----:B------:R-:W-:Y:S01]  /*2b30*/  ISETP.NE.U32.AND P1, PT, R4, RZ, PT ;  /* 0x000000ff0400720c */ /* 0x000fe20003f25070 */
[----:B------:R-:W-:Y:S02]  /*2b40*/  BSSY.RELIABLE B2, `(.L_x_130) ;  /* 0x000001c000027945 */ /* 0x000fe40003800100 */
[C---:B------:R-:W-:Y:S01]  /*2b50*/  IMAD.SHL.U32 R34, R17.reuse, 0x2, RZ ;  /* 0x0000000211227824 */ /* 0x040fe200078e00ff */
[----:B0-----:R-:W0:Y:S04]  /*2b60*/  MUFU.RCP R35, R35 ;  /* 0x0000002300237308 */ /* 0x001e280000001000 */
[----:B------:R-:W-:Y:S01]  /*2b70*/  LOP3.LUT R17, R17, R34, R28, 0x96, !PT ;  /* 0x0000002211117212 */ /* 0x000fe200078e961c */
[----:B------:R-:W-:-:S03]  /*2b80*/  IMAD.MOV.U32 R28, RZ, RZ, RZ ;  /* 0x000000ffff1c7224 */ /* 0x000fc600078e00ff */
[----:B------:R-:W-:Y:S01]  /*2b90*/  LOP3.LUT R17, R17, R16, RZ, 0x3c, !PT ;  /* 0x0000001011117212 */ /* 0x000fe200078e3cff */
[----:B0-----:R-:W-:-:S06]  /*2ba0*/  VIADD R29, R35, 0xffffffe ;  /* 0x0ffffffe231d7836 */ /* 0x001fcc0000000000 */
[----:B------:R-:W0:Y:S02]  /*2bb0*/  F2I.FTZ.U32.TRUNC.NTZ R29, R29 ;  /* 0x0000001d001d7305 */ /* 0x000e24000021f000 */
[----:B0-----:R-:W-:-:S04]  /*2bc0*/  IMAD R35, R37, R29, RZ ;  /* 0x0000001d25237224 */ /* 0x001fc800078e02ff */
[----:B------:R-:W-:-:S04]  /*2bd0*/  IMAD.HI.U32 R28, R29, R35, R28 ;  /* 0x000000231d1c7227 */ /* 0x000fc800078e001c */
[----:B------:R-:W-:-:S04]  /*2be0*/  IMAD.IADD R29, R17, 0x1, R20 ;  /* 0x00000001111d7824 */ /* 0x000fc800078e0214 */
[----:B------:R-:W-:-:S04]  /*2bf0*/  IMAD.HI.U32 R28, R28, R29, RZ ;  /* 0x0000001d1c1c7227 */ /* 0x000fc800078e00ff */
[----:B------:R-:W-:-:S04]  /*2c00*/  IMAD.MOV R28, RZ, RZ, -R28 ;  /* 0x000000ffff1c7224 */ /* 0x000fc800078e0a1c */
[----:B------:R-:W-:Y:S01]  /*2c10*/  IMAD R29, R4, R28, R29 ;  /* 0x0000001c041d7224 */ /* 0x000fe200078e021d */
[----:B------:R-:W-:-:S04]  /*2c20*/  LOP3.LUT R28, R36, 0x1, RZ, 0xc0, !PT ;  /* 0x00000001241c7812 */ /* 0x000fc800078ec0ff */
[----:B------:R-:W-:-:S13]  /*2c30*/  ISETP.GE.U32.AND P0, PT, R29, R4, PT ;  /* 0x000000041d00720c */ /* 0x000fda0003f06070 */
[----:B------:R-:W-:Y:S01]  /*2c40*/  @P0 IMAD.IADD R29, R29, 0x1, -R4 ;  /* 0x000000011d1d0824 */ /* 0x000fe200078e0a04 */
[----:B------:R-:W-:-:S04]  /*2c50*/  ISETP.NE.U32.AND P0, PT, R28, 0x1, PT ;  /* 0x000000011c00780c */ /* 0x000fc80003f05070 */
[----:B------:R-:W-:Y:S02]  /*2c60*/  ISETP.NE.U32.AND.EX P0, PT, RZ, RZ, PT, P0 ;  /* 0x000000ffff00720c */ /* 0x000fe40003f05100 */
[----:B------:R-:W-:-:S13]  /*2c70*/  ISETP.GE.U32.AND P2, PT, R29, R4, PT ;  /* 0x000000041d00720c */ /* 0x000fda0003f46070 */
[----:B------:R-:W-:Y:S01]  /*2c80*/  @P2 IMAD.IADD R29, R29, 0x1, -R4 ;  /* 0x000000011d1d2824 */ /* 0x000fe200078e0a04 */
[----:B------:R-:W-:Y:S01]  /*2c90*/  @!P1 LOP3.LUT R29, RZ, R4, RZ, 0x33, !PT ;  /* 0x00000004ff1d9212 */ /* 0x000fe200078e33ff */
[----:B------:R-:W-:Y:S06]  /*2ca0*/  @P0 BRA `(.L_x_131) ;  /* 0x0000000000140947 */ /* 0x000fec0003800000 */
[----:B------:R-:W-:Y:S01]  /*2cb0*/  ISETP.NE.AND P0, PT, R29, RZ, PT ;  /* 0x000000ff1d00720c */ /* 0x000fe20003f05270 */
[----:B------:R-:W-:-:S12]  /*2cc0*/  IMAD.MOV.U32 R35, RZ, RZ, RZ ;  /* 0x000000ffff237224 */ /* 0x000fd800078e00ff */
[----:B------:R-:W-:Y:S05]  /*2cd0*/  @!P0 BREAK.RELIABLE B2 ;  /* 0x0000000000028942 */ /* 0x000fea0003800100 */
[----:B------:R-:W-:Y:S05]  /*2ce0*/  @!P0 BRA `(.L_x_132) ;  /* 0x0000002000d48947 */ /* 0x000fea0003800000 */
[----:B------:R-:W-:-:S07]  /*2cf0*/  VIADD R29, R29, 0xffffffff ;  /* 0xffffffff1d1d7836 */ /* 0x000fce0000000000 */
.L_x_131:
[----:B------:R-:W-:Y:S05]  /*2d00*/  BSYNC.RELIABLE B2 ;  /* 0x0000000000027941 */ /* 0x000fea0003800100 */
.L_x_130:
        /* <DEDUP_REMOVED lines=8> */
.L_x_134:
[----:B------:R-:W-:Y:S05]  /*2d90*/  BSYNC.RELIABLE B2 ;  /* 0x0000000000027941 */ /* 0x000fea0003800100 */
.L_x_133:
        /* <DEDUP_REMOVED lines=8> */
.L_x_136:
[----:B------:R-:W-:Y:S05]  /*2e20*/  BSYNC.RELIABLE B2 ;  /* 0x0000000000027941 */ /* 0x000fea0003800100 */
.L_x_135:
        /* <DEDUP_REMOVED lines=8> */
.L_x_138:
[----:B------:R-:W-:Y:S05]  /*2eb0*/  BSYNC.RELIABLE B2 ;  /* 0x0000000000027941 */ /* 0x000fea0003800100 */
.L_x_137:
        /* <DEDUP_REMOVED lines=8> */
.L_x_140:
[----:B------:R-:W-:Y:S05]  /*2f40*/  BSYNC.RELIABLE B2 ;  /* 0x0000000000027941 */ /* 0x000fea0003800100 */
.L_x_139:
        /* <DEDUP_REMOVED lines=8> */
.L_x_142:
[----:B------:R-:W-:Y:S05]  /*2fd0*/  BSYNC.RELIABLE B2 ;  /* 0x0000000000027941 */ /* 0x000fea0003800100 */
.L_x_141:
        /* <DEDUP_REMOVED lines=8> */
.L_x_144:
[----:B------:R-:W-:Y:S05]  /*3060*/  BSYNC.RELIABLE B2 ;  /* 0x0000000000027941 */ /* 0x000fea0003800100 */
.L_x_143:
        /* <DEDUP_REMOVED lines=8> */
.L_x_146:
[----:B------:R-:W-:Y:S05]  /*30f0*/  BSYNC.RELIABLE B2 ;  /* 0x0000000000027941 */ /* 0x000fea0003800100 */
.L_x_145:
        /* <DEDUP_REMOVED lines=8> */
.L_x_148:
[----:B------:R-:W-:Y:S05]  /*3180*/  BSYNC.RELIABLE B2 ;  /* 0x0000000000027941 */ /* 0x000fea0003800100 */
.L_x_147:
        /* <DEDUP_REMOVED lines=8> */
.L_x_150:
[----:B------:R-:W-:Y:S05]  /*3210*/  BSYNC.RELIABLE B2 ;  /* 0x0000000000027941 */ /* 0x000fea0003800100 */
.L_x_149:
        /* <DEDUP_REMOVED lines=8> */
.L_x_152:
[----:B------:R-:W-:Y:S05]  /*32a0*/  BSYNC.RELIABLE B2 ;  /* 0x0000000000027941 */ /* 0x000fea0003800100 */
.L_x_151:
        /* <DEDUP_REMOVED lines=8> */
.L_x_154:
[----:B------:R-:W-:Y:S05]  /*3330*/  BSYNC.RELIABLE B2 ;  /* 0x0000000000027941 */ /* 0x000fea0003800100 */
.L_x_153:
        /* <DEDUP_REMOVED lines=8> */
.L_x_156:
[----:B------:R-:W-:Y:S05]  /*33c0*/  BSYNC.RELIABLE B2 ;  /* 0x0000000000027941 */ /* 0x000fea0003800100 */
.L_x_155:
        /* <DEDUP_REMOVED lines=8> */
.L_x_158:
[----:B------:R-:W-:Y:S05]  /*3450*/  BSYNC.RELIABLE B2 ;  /* 0x0000000000027941 */ /* 0x000fea0003800100 */
.L_x_157:
        /* <DEDUP_REMOVED lines=8> */
.L_x_160:
[----:B------:R-:W-:Y:S05]  /*34e0*/  BSYNC.RELIABLE B2 ;  /* 0x0000000000027941 */ /* 0x000fea0003800100 */
.L_x_159:
        /* <DEDUP_REMOVED lines=8> */
.L_x_162:
[----:B------:R-:W-:Y:S05]  /*3570*/  BSYNC.RELIABLE B2 ;  /* 0x0000000000027941 */ /* 0x000fea0003800100 */
.L_x_161:
        /* <DEDUP_REMOVED lines=8> */
.L_x_164:
[----:B------:R-:W-:Y:S05]  /*3600*/  BSYNC.RELIABLE B2 ;  /* 0x0000000000027941 */ /* 0x000fea0003800100 */
.L_x_163:
        /* <DEDUP_REMOVED lines=8> */
.L_x_166:
[----:B------:R-:W-:Y:S05]  /*3690*/  BSYNC.RELIABLE B2 ;  /* 0x0000000000027941 */ /* 0x000fea0003800100 */
.L_x_165:
        /* <DEDUP_REMOVED lines=8> */
.L_x_168:
[----:B------:R-:W-:Y:S05]  /*3720*/  BSYNC.RELIABLE B2 ;  /* 0x0000000000027941 */ /* 0x000fea0003800100 */
.L_x_167:
        /* <DEDUP_REMOVED lines=8> */
.L_x_170:
[----:B------:R-:W-:Y:S05]  /*37b0*/  BSYNC.RELIABLE B2 ;  /* 0x0000000000027941 */ /* 0x000fea0003800100 */
.L_x_169:
        /* <DEDUP_REMOVED lines=8> */
.L_x_172:
[----:B------:R-:W-:Y:S05]  /*3840*/  BSYNC.RELIABLE B2 ;  /* 0x0000000000027941 */ /* 0x000fea0003800100 */
.L_x_171:
        /* <DEDUP_REMOVED lines=8> */
.L_x_174:
[----:B------:R-:W-:Y:S05]  /*38d0*/  BSYNC.RELIABLE B2 ;  /* 0x0000000000027941 */ /* 0x000fea0003800100 */
.L_x_173:
        /* <DEDUP_REMOVED lines=8> */
.L_x_176:
[----:B------:R-:W-:Y:S05]  /*3960*/  BSYNC.RELIABLE B2 ;  /* 0x0000000000027941 */ /* 0x000fea0003800100 */
.L_x_175:
        /* <DEDUP_REMOVED lines=8> */
.L_x_178:
[----:B------:R-:W-:Y:S05]  /*39f0*/  BSYNC.RELIABLE B2 ;  /* 0x0000000000027941 */ /* 0x000fea0003800100 */
.L_x_177:
        /* <DEDUP_REMOVED lines=8> */
.L_x_180:
[----:B------:R-:W-:Y:S05]  /*3a80*/  BSYNC.RELIABLE B2 ;  /* 0x0000000000027941 */ /* 0x000fea0003800100 */
.L_x_179:
        /* <DEDUP_REMOVED lines=8> */
.L_x_182:
[----:B------:R-:W-:Y:S05]  /*3b10*/  BSYNC.RELIABLE B2 ;  /* 0x0000000000027941 */ /* 0x000fea0003800100 */
.L_x_181:
        /* <DEDUP_REMOVED lines=8> */
.L_x_184:
[----:B------:R-:W-:Y:S05]  /*3ba0*/  BSYNC.RELIABLE B2 ;  /* 0x0000000000027941 */ /* 0x000fea0003800100 */
.L_x_183:
        /* <DEDUP_REMOVED lines=8> */
.L_x_186:
[----:B------:R-:W-:Y:S05]  /*3c30*/  BSYNC.RELIABLE B2 ;  /* 0x0000000000027941 */ /* 0x000fea0003800100 */
.L_x_185:
        /* <DEDUP_REMOVED lines=8> */
.L_x_188:
[----:B------:R-:W-:Y:S05]  /*3cc0*/  BSYNC.RELIABLE B2 ;  /* 0x0000000000027941 */ /* 0x000fea0003800100 */
.L_x_187:
        /* <DEDUP_REMOVED lines=8> */
.L_x_190:
[----:B------:R-:W-:Y:S05]  /*3d50*/  BSYNC.RELIABLE B2 ;  /* 0x0000000000027941 */ /* 0x000fea0003800100 */
.L_x_189:
        /* <DEDUP_REMOVED lines=8> */
.L_x_192:
[----:B------:R-:W-:Y:S05]  /*3de0*/  BSYNC.RELIABLE B2 ;  /* 0x0000000000027941 */ /* 0x000fea0003800100 */
.L_x_191:
        /* <DEDUP_REMOVED lines=8> */
.L_x_194:
[----:B------:R-:W-:Y:S05]  /*3e70*/  BSYNC.RELIABLE B2 ;  /* 0x0000000000027941 */ /* 0x000fea0003800100 */
.L_x_193:
        /* <DEDUP_REMOVED lines=8> */
.L_x_196:
[----:B------:R-:W-:Y:S05]  /*3f00*/  BSYNC.RELIABLE B2 ;  /* 0x0000000000027941 */ /* 0x000fea0003800100 */
.L_x_195:
        /* <DEDUP_REMOVED lines=8> */
.L_x_198:
[----:B------:R-:W-:Y:S05]  /*3f90*/  BSYNC.RELIABLE B2 ;  /* 0x0000000000027941 */ /* 0x000fea0003800100 */
.L_x_197:
[----:B------:R-:W-:Y:S01]  /*3fa0*/  LOP3.LUT P0, RZ, R31, 0x4, RZ, 0xc0, !PT ;  /* 0x000000041fff7812 */ /* 0x000fe2000780c0ff */
[----:B------:R-:W-:-:S12]  /*3fb0*/  BSSY.RELIABLE B2, `(.L_x_199) ;  /* 0x0000007000027945 */ /* 0x000fd80003800100 */
[----:B------:R-:W-:Y:S05]  /*3fc0*/  @!P0 BRA `(.L_x_200) ;  /* 0x0000000000148947 */ /* 0x000fea0003800000 */
[----:B------:R-:W-:Y:S02]  /*3fd0*/  ISETP.NE.AND P0, PT, R29, RZ, PT ;  /* 0x000000ff1d00720c */ /* 0x000fe40003f05270 */
[----:B------:R-:W-:-:S11]  /*3fe0*/  MOV R35, 0x22 ;  /* 0x0000002200237802 */ /* 0x000fd60000000f00 */
[----:B------:R-:W-:Y:S05]  /*3ff0*/  @!P0 BREAK.RELIABLE B2 ;  /* 0x0000000000028942 */ /* 0x000fea0003800100 */
[----:B------:R-:W-:Y:S05]  /*4000*/  @!P0 BRA `(.L_x_132) ;  /* 0x00000010000c8947 */ /* 0x000fea0003800000 */
[----:B------:R-:W-:-:S07]  /*4010*/  VIADD R29, R29, 0xffffffff ;  /* 0xffffffff1d1d7836 */ /* 0x000fce0000000000 */
.L_x_200:
[----:B------:R-:W-:Y:S05]  /*4020*/  BSYNC.RELIABLE B2 ;  /* 0x0000000000027941 */ /* 0x000fea0003800100 */
.L_x_199:
        /* <DEDUP_REMOVED lines=8> */
.L_x_202:
[----:B------:R-:W-:Y:S05]  /*40b0*/  BSYNC.RELIABLE B2 ;  /* 0x0000000000027941 */ /* 0x000fea0003800100 */
.L_x_201:
        /* <DEDUP_REMOVED lines=8> */
.L_x_204:
[----:B------:R-:W-:Y:S05]  /*4140*/  BSYNC.RELIABLE B2 ;  /* 0x0000000000027941 */ /* 0x000fea0003800100 */
.L_x_203:
        /* <DEDUP_REMOVED lines=8> */
.L_x_206:
[----:B------:R-:W-:Y:S05]  /*41d0*/  BSYNC.RELIABLE B2 ;  /* 0x0000000000027941 */ /* 0x000fea0003800100 */
.L_x_205:
        /* <DEDUP_REMOVED lines=8> */
.L_x_208:
[----:B------:R-:W-:Y:S05]  /*4260*/  BSYNC.RELIABLE B2 ;  /* 0x0000000000027941 */ /* 0x000fea0003800100 */
.L_x_207:
        /* <DEDUP_REMOVED lines=8> */
.L_x_210:
[----:B------:R-:W-:Y:S05]  /*42f0*/  BSYNC.RELIABLE B2 ;  /* 0x0000000000027941 */ /* 0x000fea0003800100 */
.L_x_209:
        /* <DEDUP_REMOVED lines=8> */
.L_x_212:
[----:B------:R-:W-:Y:S05]  /*4380*/  BSYNC.RELIABLE B2 ;  /* 0x0000000000027941 */ /* 0x000fea0003800100 */
.L_x_211:
        /* <DEDUP_REMOVED lines=8> */
.L_x_214:
[----:B------:R-:W-:Y:S05]  /*4410*/  BSYNC.RELIABLE B2 ;  /* 0x0000000000027941 */ /* 0x000fea0003800100 */
.L_x_213:
        /* <DEDUP_REMOVED lines=8> */
.L_x_216:
[----:B------:R-:W-:Y:S05]  /*44a0*/  BSYNC.RELIABLE B2 ;  /* 0x0000000000027941 */ /* 0x000fea0003800100 */
.L_x_215:
        /* <DEDUP_REMOVED lines=8> */
.L_x_218:
[----:B------:R-:W-:Y:S05]  /*4530*/  BSYNC.RELIABLE B2 ;  /* 0x0000000000027941 */ /* 0x000fea0003800100 */
.L_x_217:
        /* <DEDUP_REMOVED lines=8> */
.L_x_220:
[----:B------:R-:W-:Y:S05]  /*45c0*/  BSYNC.RELIABLE B2 ;  /* 0x0000000000027941 */ /* 0x000fea0003800100 */
.L_x_219:
        /* <DEDUP_REMOVED lines=8> */
.L_x_222:
[----:B------:R-:W-:Y:S05]  /*4650*/  BSYNC.RELIABLE B2 ;  /* 0x0000000000027941 */ /* 0x000fea0003800100 */
.L_x_221:
        /* <DEDUP_REMOVED lines=8> */
.L_x_224:
[----:B------:R-:W-:Y:S05]  /*46e0*/  BSYNC.RELIABLE B2 ;  /* 0x0000000000027941 */ /* 0x000fea0003800100 */
.L_x_223:
        /* <DEDUP_REMOVED lines=8> */
.L_x_226:
[----:B------:R-:W-:Y:S05]  /*4770*/  BSYNC.RELIABLE B2 ;  /* 0x0000000000027941 */ /* 0x000fea0003800100 */
.L_x_225:
        /* <DEDUP_REMOVED lines=8> */
.L_x_228:
[----:B------:R-:W-:Y:S05]  /*4800*/  BSYNC.RELIABLE B2 ;  /* 0x0000000000027941 */ /* 0x000fea0003800100 */
.L_x_227:
        /* <DEDUP_REMOVED lines=8> */
.L_x_230:
[----:B------:R-:W-:Y:S05]  /*4890*/  BSYNC.RELIABLE B2 ;  /* 0x0000000000027941 */ /* 0x000fea0003800100 */
.L_x_229:
        /* <DEDUP_REMOVED lines=8> */
.L_x_232:
[----:B------:R-:W-:Y:S05]  /*4920*/  BSYNC.RELIABLE B2 ;  /* 0x0000000000027941 */ /* 0x000fea0003800100 */
.L_x_231:
        /* <DEDUP_REMOVED lines=8> */
.L_x_234:
[----:B------:R-:W-:Y:S05]  /*49b0*/  BSYNC.RELIABLE B2 ;  /* 0x0000000000027941 */ /* 0x000fea0003800100 */
.L_x_233:
        /* <DEDUP_REMOVED lines=8> */
.L_x_236:
[----:B------:R-:W-:Y:S05]  /*4a40*/  BSYNC.RELIABLE B2 ;  /* 0x0000000000027941 */ /* 0x000fea0003800100 */
.L_x_235:
        /* <DEDUP_REMOVED lines=8> */
.L_x_238:
[----:B------:R-:W-:Y:S05]  /*4ad0*/  BSYNC.RELIABLE B2 ;  /* 0x0000000000027941 */ /* 0x000fea0003800100 */
.L_x_237:
        /* <DEDUP_REMOVED lines=8> */
.L_x_240:
[----:B------:R-:W-:Y:S05]  /*4b60*/  BSYNC.RELIABLE B2 ;  /* 0x0000000000027941 */ /* 0x000fea0003800100 */
.L_x_239:
        /* <DEDUP_REMOVED lines=8> */
.L_x_242:
[----:B------:R-:W-:Y:S05]  /*4bf0*/  BSYNC.RELIABLE B2 ;  /* 0x0000000000027941 */ /* 0x000fea0003800100 */
.L_x_241:
        /* <DEDUP_REMOVED lines=8> */
.L_x_244:
[----:B------:R-:W-:Y:S05]  /*4c80*/  BSYNC.RELIABLE B2 ;  /* 0x0000000000027941 */ /* 0x000fea0003800100 */
.L_x_243:
        /* <DEDUP_REMOVED lines=8> */
.L_x_246:
[----:B------:R-:W-:Y:S05]  /*4d10*/  BSYNC.RELIABLE B2 ;  /* 0x0000000000027941 */ /* 0x000fea0003800100 */
.L_x_245:
        /* <DEDUP_REMOVED lines=8> */
.L_x_248:
[----:B------:R-:W-:Y:S05]  /*4da0*/  BSYNC.RELIABLE B2 ;  /* 0x0000000000027941 */ /* 0x000fea0003800100 */
.L_x_247:
        /* <DEDUP_REMOVED lines=8> */
.L_x_250:
[----:B------:R-:W-:Y:S05]  /*4e30*/  BSYNC.RELIABLE B2 ;  /* 0x0000000000027941 */ /* 0x000fea0003800100 */
.L_x_249:
        /* <DEDUP_REMOVED lines=8> */
.L_x_252:
[----:B------:R-:W-:Y:S05]  /*4ec0*/  BSYNC.RELIABLE B2 ;  /* 0x0000000000027941 */ /* 0x000fea0003800100 */
.L_x_251:
        /* <DEDUP_REMOVED lines=8> */
.L_x_254:
[----:B------:R-:W-:Y:S05]  /*4f50*/  BSYNC.RELIABLE B2 ;  /* 0x0000000000027941 */ /* 0x000fea0003800100 */
.L_x_253:
[----:B------:R-:W-:-:S13]  /*4f60*/  LOP3.LUT P0, RZ, R31, 0x40000000, RZ, 0xc0, !PT ;  /* 0x400000001fff7812 */ /* 0x000fda000780c0ff */
[----:B------:R-:W-:Y:S05]  /*4f70*/  @!P0 BRA `(.L_x_255) ;  /* 0x0000000000108947 */ /* 0x000fea0003800000 */
[----:B------:R-:W-:Y:S01]  /*4f80*/  ISETP.NE.AND P0, PT, R29, RZ, PT ;  /* 0x000000ff1d00720c */ /* 0x000fe20003f05270 */
[----:B------:R-:W-:-:S12]  /*4f90*/  IMAD.MOV.U32 R35, RZ, RZ, 0x3e ;  /* 0x0000003eff237424 */ /* 0x000fd800078e00ff */
[----:B------:R-:W-:Y:S05]  /*4fa0*/  @!P0 BRA `(.L_x_132) ;  /* 0x0000000000248947 */ /* 0x000fea0003800000 */
[----:B------:R-:W-:-:S07]  /*4fb0*/  VIADD R29, R29, 0xffffffff ;  /* 0xffffffff1d1d7836 */ /* 0x000fce0000000000 */
.L_x_255:
[----:B------:R-:W-:Y:S02]  /*4fc0*/  SHF.R.U32.HI R28, RZ, 0x1f, R31 ;  /* 0x0000001fff1c7819 */ /* 0x000fe4000001161f */
[----:B------:R-:W-:Y:S02]  /*4fd0*/  ISETP.NE.AND P1, PT, R29, RZ, PT ;  /* 0x000000ff1d00720c */ /* 0x000fe40003f25270 */
[----:B------:R-:W-:-:S04]  /*4fe0*/  LOP3.LUT R28, R28, 0x1, RZ, 0xc0, !PT ;  /* 0x000000011c1c7812 */ /* 0x000fc800078ec0ff */
[----:B------:R-:W-:Y:S01]  /*4ff0*/  ISETP.NE.U32.AND P0, PT, R28, 0x1, PT ;  /* 0x000000011c00780c */ /* 0x000fe20003f05070 */
[----:B------:R-:W-:-:S03]  /*5000*/  IMAD.MOV.U32 R28, RZ, RZ, -0x1 ;  /* 0xffffffffff1c7424 */ /* 0x000fc600078e00ff */
[----:B------:R-:W-:Y:S02]  /*5010*/  ISETP.NE.U32.AND.EX P0, PT, RZ, RZ, PT, P0 ;  /* 0x000000ffff00720c */ /* 0x000fe40003f05100 */
[----:B------:R-:W-:-:S04]  /*5020*/  SEL R28, R28, 0x3f, P1 ;  /* 0x0000003f1c1c7807 */ /* 0x000fc80000800000 */
[----:B------:R-:W-:-:S07]  /*5030*/  SEL R35, R28, 0xffffffff, !P0 ;  /* 0xffffffff1c237807 */ /* 0x000fce0004000000 */
.L_x_132:
[----:B------:R-:W-:Y:S05]  /*5040*/  BSYNC.RECONVERGENT B1 ;  /* 0x0000000000017941 */ /* 0x000fea0003800200 */
.L_x_129:
[----:B------:R-:W-:Y:S01]  /*5050*/  IMAD.MOV R28, RZ, RZ, -R33 ;  /* 0x000000ffff1c7224 */ /* 0x000fe200078e0a21 */
[----:B------:R-:W-:Y:S01]  /*5060*/  ISETP.GE.AND P0, PT, R30, 0x1, PT ;  /* 0x000000011e00780c */ /* 0x000fe20003f06270 */
[----:B------:R-:W-:Y:S01]  /*5070*/  IMAD.MOV.U32 R36, RZ, RZ, -0x2 ;  /* 0xfffffffeff247424 */ /* 0x000fe200078e00ff */
[----:B------:R-:W-:Y:S01]  /*5080*/  LOP3.LUT R33, R33, 0x3f, RZ, 0xc0, !PT ;  /* 0x0000003f21217812 */ /* 0x000fe200078ec0ff */
[----:B------:R-:W-:Y:S01]  /*5090*/  IMAD.MOV.U32 R29, RZ, RZ, -0x1 ;  /* 0xffffffffff1d7424 */ /* 0x000fe200078e00ff */
[----:B------:R-:W-:Y:S01]  /*50a0*/  LOP3.LUT R28, R28, 0x3f, RZ, 0xc0, !PT ;  /* 0x0000003f1c1c7812 */ /* 0x000fe200078ec0ff */
[----:B------:R-:W-:Y:S01]  /*50b0*/  IMAD.MOV.U32 R38, RZ, RZ, 0x1 ;  /* 0x00000001ff267424 */ /* 0x000fe200078e00ff */
[CC--:B------:R-:W-:Y:S02]  /*50c0*/  SHF.L.U64.HI R34, R36.reuse, R33.reuse, 0xffffffff ;  /* 0xffffffff24227419 */ /* 0x0c0fe40000010221 */
[C---:B------:R-:W-:Y:S02]  /*50d0*/  SHF.L.U32 R30, R36.reuse, R33, RZ ;  /* 0x00000021241e7219 */ /* 0x040fe400000006ff */
[-C--:B------:R-:W-:Y:S01]  /*50e0*/  SHF.R.U64 R31, R36, R28.reuse, 0xffffffff ;  /* 0xffffffff241f7419 */ /* 0x080fe2000000121c */
[----:B------:R-:W-:Y:S01]  /*50f0*/  IMAD.MOV.U32 R36, RZ, RZ, RZ ;  /* 0x000000ffff247224 */ /* 0x000fe200078e00ff */
[----:B------:R-:W-:-:S02]  /*5100*/  SHF.R.U32.HI R33, RZ, R28, R29 ;  /* 0x0000001cff217219 */ /* 0x000fc4000001161d */
[----:B------:R-:W-:Y:S02]  /*5110*/  LOP3.LUT R31, R10, R30, R31, 0xe0, !PT ;  /* 0x0000001e0a1f7212 */ /* 0x000fe400078ee01f */
[CC--:B------:R-:W-:Y:S02]  /*5120*/  SHF.L.U64.HI R29, R38.reuse, R35.reuse, RZ ;  /* 0x00000023261d7219 */ /* 0x0c0fe400000102ff */
[----:B------:R-:W-:Y:S02]  /*5130*/  SHF.L.U32 R28, R38, R35, RZ ;  /* 0x00000023261c7219 */ /* 0x000fe400000006ff */
[----:B------:R-:W-:Y:S02]  /*5140*/  LOP3.LUT R30, R11, R34, R33, 0xe0, !PT ;  /* 0x000000220b1e7212 */ /* 0x000fe400078ee021 */
[----:B------:R-:W-:Y:S02]  /*5150*/  LOP3.LUT R10, R28, R31, RZ, 0xfc, !PT ;  /* 0x0000001f1c0a7212 */ /* 0x000fe400078efcff */
[----:B------:R-:W-:Y:S01]  /*5160*/  LOP3.LUT R11, R29, R30, RZ, 0xfc, !PT ;  /* 0x0000001e1d0b7212 */ /* 0x000fe200078efcff */
[----:B------:R-:W-:Y:S06]  /*5170*/  @!P0 BRA `(.L_x_256) ;  /* 0x0000000000588947 */ /* 0x000fec0003800000 */
[----:B------:R-:W-:Y:S01]  /*5180*/  BSSY.RECONVERGENT B1, `(.L_x_256) ;  /* 0x0000015000017945 */ /* 0x000fe20003800200 */
[----:B------:R-:W-:Y:S01]  /*5190*/  CS2R R30, SRZ ;  /* 0x00000000001e7805 */ /* 0x000fe2000001ff00 */
[----:B------:R-:W-:-:S07]  /*51a0*/  IMAD.MOV.U32 R36, RZ, RZ, RZ ;  /* 0x000000ffff247224 */ /* 0x000fce00078e00ff */
.L_x_257:
[----:B------:R-:W-:Y:S01]  /*51b0*/  SHF.R.U64 R28, R10, R31, R11 ;  /* 0x0000001f0a1c7219 */ /* 0x000fe2000000120b */
[----:B------:R-:W0:Y:S03]  /*51c0*/  LDCU UR4, c[0x3][0x4c] ;  /* 0x00c00980ff0477ac */ /* 0x000e260008000800 */
[----:B------:R-:W-:-:S04]  /*51d0*/  LOP3.LUT R28, R28, 0x1, RZ, 0xc0, !PT ;  /* 0x000000011c1c7812 */ /* 0x000fc800078ec0ff */
[----:B------:R-:W-:-:S04]  /*51e0*/  ISETP.NE.U32.AND P0, PT, R28, 0x1, PT ;  /* 0x000000011c00780c */ /* 0x000fc80003f05070 */
[----:B------:R-:W-:-:S13]  /*51f0*/  ISETP.NE.U32.AND.EX P0, PT, RZ, RZ, PT, P0 ;  /* 0x000000ffff00720c */ /* 0x000fda0003f05100 */
[----:B------:R-:W1:Y:S01]  /*5200*/  @!P0 LDC.64 R28, c[0x4][0x40] ;  /* 0x01001000ff1c8b82 */ /* 0x000e620000000a00 */
[----:B------:R-:W-:-:S04]  /*5210*/  @!P0 LEA R33, P1, R31, R30, 0x6 ;  /* 0x0000001e1f218211 */ /* 0x000fc800078230ff */
[----:B------:R-:W-:Y:S02]  /*5220*/  @!P0 LEA.HI.X.SX32 R34, R30, RZ, 0x1, P1 ;  /* 0x000000ff1e228211 */ /* 0x000fe400008f0eff */
[----:B-1----:R-:W-:-:S04]  /*5230*/  @!P0 LEA R28, P1, R33, R28, 0x2 ;  /* 0x0000001c211c8211 */ /* 0x002fc800078210ff */
[----:B------:R-:W-:-:S06]  /*5240*/  @!P0 LEA.HI.X R29, R33, R29, R34, 0x2, P1 ;  /* 0x0000001d211d8211 */ /* 0x000fcc00008f1422 */
[----:B------:R-:W2:Y:S01]  /*5250*/  @!P0 LDG.E R29, desc[UR8][R28.64+0x4] ;  /* 0x000004081c1d8981 */ /* 0x000ea2000c1e1900 */
[----:B------:R-:W-:Y:S01]  /*5260*/  @!P0 VIADD R33, R30, 0x1 ;  /* 0x000000011e218836 */ /* 0x000fe20000000000 */
[C---:B------:R-:W-:Y:S01]  /*5270*/  ISETP.LT.U32.AND P2, PT, R31.reuse, 0x3f, PT ;  /* 0x0000003f1f00780c */ /* 0x040fe20003f41070 */
[----:B------:R-:W-:Y:S02]  /*5280*/  VIADD R31, R31, 0x1 ;  /* 0x000000011f1f7836 */ /* 0x000fe40000000000 */
[----:B------:R-:W-:-:S05]  /*5290*/  @!P0 IMAD.MOV.U32 R30, RZ, RZ, R33 ;  /* 0x000000ffff1e8224 */ /* 0x000fca00078e0021 */
[----:B0-----:R-:W-:Y:S01]  /*52a0*/  ISETP.GE.AND P1, PT, R30, UR4, PT ;  /* 0x000000041e007c0c */ /* 0x001fe2000bf26270 */
[----:B--2---:R-:W-:-:S12]  /*52b0*/  @!P0 IMAD.IADD R36, R36, 0x1, R29 ;  /* 0x0000000124248824 */ /* 0x004fd800078e021d */
[----:B------:R-:W-:Y:S05]  /*52c0*/  @!P1 BRA P2, `(.L_x_257) ;  /* 0xfffffffc00b89947 */ /* 0x000fea000103ffff */
[----:B------:R-:W-:Y:S05]  /*52d0*/  BSYNC.RECONVERGENT B1 ;  /* 0x0000000000017941 */ /* 0x000fea0003800200 */
.L_x_256:
[----:B------:R-:W0:Y:S01]  /*52e0*/  LDCU UR6, c[0x3][0x64] ;  /* 0x00c00c80ff0677ac */ /* 0x000e220008000800 */
[----:B------:R-:W1:Y:S01]  /*52f0*/  LDC.64 R30, c[0x0][0x3a8] ;  /* 0x0000ea00ff1e7b82 */ /* 0x000e620000000a00 */
[----:B------:R-:W-:Y:S01]  /*5300*/  BSSY.RECONVERGENT B1, `(.L_x_258) ;  /* 0x0000039000017945 */ /* 0x000fe20003800200 */
[----:B------:R-:W-:Y:S01]  /*5310*/  IMAD.MOV.U32 R39, RZ, RZ, RZ ;  /* 0x000000ffff277224 */ /* 0x000fe200078e00ff */
[----:B------:R-:W2:Y:S01]  /*5320*/  LDCU UR7, c[0x3][0x64] ;  /* 0x00c00c80ff0777ac */ /* 0x000ea20008000800 */
[----:B------:R-:W-:Y:S02]  /*5330*/  IMAD.MOV.U32 R41, RZ, RZ, RZ ;  /* 0x000000ffff297224 */ /* 0x000fe400078e00ff */
[----:B------:R-:W-:Y:S01]  /*5340*/  IMAD.MOV.U32 R43, RZ, RZ, RZ ;  /* 0x000000ffff2b7224 */ /* 0x000fe200078e00ff */
[----:B------:R-:W3:Y:S01]  /*5350*/  LDCU.64 UR4, c[0x0][0x390] ;  /* 0x00007200ff0477ac */ /* 0x000ee20008000a00 */
[----:B0-----:R-:W-:Y:S02]  /*5360*/  IMAD R32, R32, UR6, RZ ;  /* 0x0000000620207c24 */ /* 0x001fe4000f8e02ff */
[----:B------:R-:W-:-:S02]  /*5370*/  IMAD R37, R36, UR6, RZ ;  /* 0x0000000624257c24 */ /* 0x000fc4000f8e02ff */
[----:B--2---:R-:W-:Y:S01]  /*5380*/  IMAD R29, R7, UR7, RZ ;  /* 0x00000007071d7c24 */ /* 0x004fe2000f8e02ff */
[----:B------:R-:W-:Y:S01]  /*5390*/  SHF.R.S32.HI R28, RZ, 0x1f, R32 ;  /* 0x0000001fff1c7819 */ /* 0x000fe20000011420 */
[----:B-1----:R-:W-:-:S03]  /*53a0*/  IMAD.WIDE.U32 R30, R37, 0x4, R30 ;  /* 0x00000004251e7825 */ /* 0x002fc600078e001e */
[----:B------:R-:W-:-:S04]  /*53b0*/  IADD3 R32, P0, PT, R29, R32, RZ ;  /* 0x000000201d207210 */ /* 0x000fc80007f1e0ff */
[----:B------:R-:W-:Y:S02]  /*53c0*/  LEA.HI.X.SX32 R29, R29, R28, 0x1, P0 ;  /* 0x0000001c1d1d7211 */ /* 0x000fe400000f0eff */
[----:B---3--:R-:W-:-:S04]  /*53d0*/  LEA R28, P0, R32, UR4, 0x2 ;  /* 0x00000004201c7c11 */ /* 0x008fc8000f8010ff */
[----:B------:R-:W-:-:S09]  /*53e0*/  LEA.HI.X R29, R32, UR5, R29, 0x2, P0 ;  /* 0x00000005201d7c11 */ /* 0x000fd200080f141d */
.L_x_266:
[----:B0-----:R-:W-:Y:S01]  /*53f0*/  IMAD.WIDE R32, R41, 0x4, R28 ;  /* 0x0000000429207825 */ /* 0x001fe200078e021c */
[----:B------:R-:W0:Y:S04]  /*5400*/  LDC R34, c[0x3][0x68] ;  /* 0x00c01a00ff227b82 */ /* 0x000e280000000800 */
[----:B------:R-:W0:Y:S01]  /*5410*/  LDG.E R35, desc[UR8][R32.64] ;  /* 0x0000000820237981 */ /* 0x000e22000c1e1900 */
[----:B------:R-:W-:Y:S01]  /*5420*/  BSSY.RELIABLE B2, `(.L_x_259) ;  /* 0x000000b000027945 */ /* 0x000fe20003800100 */
[----:B0-----:R-:W-:-:S13]  /*5430*/  ISETP.NE.AND P1, PT, R35, R34, PT ;  /* 0x000000222300720c */ /* 0x001fda0003f25270 */
[----:B------:R-:W-:Y:S05]  /*5440*/  @!P1 BRA `(.L_x_260) ;  /* 0x00000000000c9947 */ /* 0x000fea0003800000 */
[----:B------:R-:W-:-:S06]  /*5450*/  IMAD.WIDE R32, R43, 0x4, R30 ;  /* 0x000000042b207825 */ /* 0x000fcc00078e021e */
[----:B------:R0:W5:Y:S01]  /*5460*/  LDG.E R32, desc[UR8][R32.64] ;  /* 0x0000000820207981 */ /* 0x000162000c1e1900 */
[----:B------:R-:W-:Y:S05]  /*5470*/  BRA `(.L_x_261) ;  /* 0x0000000000147947 */ /* 0x000fea0003800000 */
.L_x_260:
[----:B------:R-:W-:-:S06]  /*5480*/  IMAD.WIDE R32, R43, 0x4, R30 ;  /* 0x000000042b207825 */ /* 0x000fcc00078e021e */
[----:B------:R-:W2:Y:S02]  /*5490*/  LDG.E R32, desc[UR8][R32.64] ;  /* 0x0000000820207981 */ /* 0x000ea4000c1e1900 */
[----:B--2---:R-:W-:-:S13]  /*54a0*/  ISETP.NE.AND P0, PT, R32, R34, PT ;  /* 0x000000222000720c */ /* 0x004fda0003f05270 */
[----:B------:R-:W-:Y:S05]  /*54b0*/  @!P0 BREAK.RELIABLE B2 ;  /* 0x0000000000028942 */ /* 0x000fea0003800100 */
[----:B------:R-:W-:Y:S05]  /*54c0*/  @!P0 BRA `(.L_x_262) ;  /* 0x0000000000708947 */ /* 0x000fea0003800000 */
.L_x_261:
[----:B------:R-:W-:Y:S05]  /*54d0*/  BSYNC.RELIABLE B2 ;  /* 0x0000000000027941 */ /* 0x000fea0003800100 */
.L_x_259:
[----:B-----5:R-:W-:Y:S01]  /*54e0*/  ISETP.NE.AND P0, PT, R35, R32, PT ;  /* 0x000000202300720c */ /* 0x020fe20003f05270 */
[----:B------:R-:W-:-:S12]  /*54f0*/  BSSY.RELIABLE B2, `(.L_x_263) ;  /* 0x0000018000027945 */ /* 0x000fd80003800100 */
[----:B------:R-:W-:Y:S05]  /*5500*/  @P0 BRA `(.L_x_264) ;  /* 0x0000000000140947 */ /* 0x000fea0003800000 */
[----:B------:R-:W-:Y:S05]  /*5510*/  @!P1 BREAK.RELIABLE B2 ;  /* 0x0000000000029942 */ /* 0x000fea0003800100 */
[----:B------:R-:W-:Y:S05]  /*5520*/  @!P1 BRA `(.L_x_262) ;  /* 0x0000000000589947 */ /* 0x000fea0003800000 */
[----:B------:R-:W-:Y:S02]  /*5530*/  VIADD R41, R41, 0x1 ;  /* 0x0000000129297836 */ /* 0x000fe40000000000 */
[----:B------:R-:W-:Y:S01]  /*5540*/  VIADD R43, R43, 0x1 ;  /* 0x000000012b2b7836 */ /* 0x000fe20000000000 */
[----:B------:R-:W-:Y:S06]  /*5550*/  BRA `(.L_x_265) ;  /* 0x0000000000447947 */ /* 0x000fec0003800000 */
.L_x_264:
[----:B------:R-:W-:-:S13]  /*5560*/  ISETP.GE.U32.AND P0, PT, R35, R32, PT ;  /* 0x000000202300720c */ /* 0x000fda0003f06070 */
[----:B------:R-:W-:-:S04]  /*5570*/  @!P0 IADD3 R34, P1, PT, R35, R3, RZ ;  /* 0x0000000323228210 */ /* 0x000fc80007f3e0ff */
[----:B------:R-:W-:Y:S02]  /*5580*/  @!P0 IADD3.X R35, PT, PT, RZ, R5, RZ, P1, !PT ;  /* 0x00000005ff238210 */ /* 0x000fe40000ffe4ff */
[----:B------:R-:W-:-:S03]  /*5590*/  @P0 IADD3 R32, P1, PT, R32, R3, RZ ;  /* 0x0000000320200210 */ /* 0x000fc60007f3e0ff */
[----:B------:R-:W2:Y:S02]  /*55a0*/  @!P0 LDG.E.U8 R34, desc[UR8][R34.64] ;  /* 0x0000000822228981 */ /* 0x000ea4000c1e1100 */
[----:B0-----:R-:W-:-:S05]  /*55b0*/  @P0 IMAD.X R33, RZ, RZ, R5, P1 ;  /* 0x000000ffff210224 */ /* 0x001fca00008e0605 */
[----:B------:R-:W3:Y:S01]  /*55c0*/  @P0 LDG.E.U8 R32, desc[UR8][R32.64] ;  /* 0x0000000820200981 */ /* 0x000ee2000c1e1100 */
[----:B------:R-:W-:Y:S02]  /*55d0*/  @!P0 VIADD R38, R39, 0x1 ;  /* 0x0000000127268836 */ /* 0x000fe40000000000 */
[----:B------:R-:W-:Y:S02]  /*55e0*/  @!P0 VIADD R41, R41, 0x1 ;  /* 0x0000000129298836 */ /* 0x000fe40000000000 */
[----:B------:R-:W-:Y:S01]  /*55f0*/  @P0 VIADD R43, R43, 0x1 ;  /* 0x000000012b2b0836 */ /* 0x000fe20000000000 */
[----:B--2---:R-:W-:Y:S02]  /*5600*/  ISETP.NE.AND P2, PT, R34, 0x1, !P0 ;  /* 0x000000012200780c */ /* 0x004fe40004745270 */
[----:B---3--:R-:W-:-:S11]  /*5610*/  ISETP.NE.AND P1, PT, R32, RZ, P0 ;  /* 0x000000ff2000720c */ /* 0x008fd60000725270 */
[----:B------:R-:W-:-:S04]  /*5620*/  @P2 IMAD.MOV R38, RZ, RZ, R39 ;  /* 0x000000ffff262224 */ /* 0x000fc800078e0227 */
[----:B------:R-:W-:-:S04]  /*5630*/  @!P0 IMAD.MOV.U32 R39, RZ, RZ, R38 ;  /* 0x000000ffff278224 */ /* 0x000fc800078e0026 */
[----:B------:R-:W-:Y:S02]  /*5640*/  @P0 VIADD R38, R39, 0xffffffff ;  /* 0xffffffff27260836 */ /* 0x000fe40000000000 */
[----:B------:R-:W-:-:S04]  /*5650*/  @P1 IMAD.MOV R38, RZ, RZ, R39 ;  /* 0x000000ffff261224 */ /* 0x000fc800078e0227 */
[----:B------:R-:W-:-:S07]  /*5660*/  @P0 IMAD.MOV.U32 R39, RZ, RZ, R38 ;  /* 0x000000ffff270224 */ /* 0x000fce00078e0026 */
.L_x_265:
[----:B------:R-:W-:Y:S05]  /*5670*/  BSYNC.RELIABLE B2 ;  /* 0x0000000000027941 */ /* 0x000fea0003800100 */
.L_x_263:
[----:B------:R-:W-:Y:S05]  /*5680*/  BRA `(.L_x_266) ;  /* 0xfffffffc00587947 */ /* 0x000fea000383ffff */
.L_x_262:
[----:B------:R-:W-:Y:S05]  /*5690*/  BSYNC.RECONVERGENT B1 ;  /* 0x0000000000017941 */ /* 0x000fea0003800200 */
.L_x_258:
[----:B------:R-:W-:Y:S01]  /*56a0*/  ISETP.GT.AND P0, PT, R39, RZ, PT ;  /* 0x000000ff2700720c */ /* 0x000fe20003f04270 */
[----:B------:R-:W-:-:S12]  /*56b0*/  BSSY.RECONVERGENT B2, `(.L_x_267) ;  /* 0x00000a5000027945 */ /* 0x000fd80003800200 */
[----:B------:R-:W-:Y:S05]  /*56c0*/  @P0 BRA `(.L_x_268) ;  /* 0x00000008008c0947 */ /* 0x000fea0003800000 */
[----:B------:R-:W-:Y:S01]  /*56d0*/  BSSY.RECONVERGENT B1, `(.L_x_269) ;  /* 0x000002a000017945 */ /* 0x000fe20003800200 */
[----:B------:R-:W-:Y:S02]  /*56e0*/  IMAD.MOV.U32 R41, RZ, RZ, RZ ;  /* 0x000000ffff297224 */ /* 0x000fe400078e00ff */
[----:B------:R-:W-:-:S07]  /*56f0*/  IMAD.MOV.U32 R43, RZ, RZ, RZ ;  /* 0x000000ffff2b7224 */ /* 0x000fce00078e00ff */
.L_x_277:
[----:B01----:R-:W-:Y:S01]  /*5700*/  IMAD.WIDE R32, R41, 0x4, R28 ;  /* 0x0000000429207825 */ /* 0x003fe200078e021c */
[----:B------:R-:W0:Y:S04]  /*5710*/  LDC R34, c[0x3][0x68] ;  /* 0x00c01a00ff227b82 */ /* 0x000e280000000800 */
[----:B------:R-:W0:Y:S01]  /*5720*/  LDG.E R35, desc[UR8][R32.64] ;  /* 0x0000000820237981 */ /* 0x000e22000c1e1900 */
[----:B------:R-:W-:Y:S01]  /*5730*/  BSSY.RELIABLE B3, `(.L_x_270) ;  /* 0x000000c000037945 */ /* 0x000fe20003800100 */
[----:B0-----:R-:W-:-:S13]  /*5740*/  ISETP.NE.AND P1, PT, R35, R34, PT ;  /* 0x000000222300720c */ /* 0x001fda0003f25270 */
[----:B------:R-:W-:Y:S05]  /*5750*/  @!P1 BRA `(.L_x_271) ;  /* 0x00000000000c9947 */ /* 0x000fea0003800000 */
[----:B------:R-:W-:-:S05]  /*5760*/  IMAD.WIDE R32, R43, 0x4, R30 ;  /* 0x000000042b207825 */ /* 0x000fca00078e021e */
[----:B------:R0:W5:Y:S01]  /*5770*/  LDG.E R34, desc[UR8][R32.64] ;  /* 0x0000000820227981 */ /* 0x000162000c1e1900 */
[----:B------:R-:W-:Y:S05]  /*5780*/  BRA `(.L_x_272) ;  /* 0x0000000000187947 */ /* 0x000fea0003800000 */
.L_x_271:
[----:B------:R-:W-:-:S06]  /*5790*/  IMAD.WIDE R32, R43, 0x4, R30 ;  /* 0x000000042b207825 */ /* 0x000fcc00078e021e */
[----:B------:R-:W2:Y:S02]  /*57a0*/  LDG.E R33, desc[UR8][R32.64] ;  /* 0x0000000820217981 */ /* 0x000ea4000c1e1900 */
[----:B--2---:R-:W-:-:S13]  /*57b0*/  ISETP.NE.AND P0, PT, R33, R34, PT ;  /* 0x000000222100720c */ /* 0x004fda0003f05270 */
[----:B------:R-:W-:Y:S05]  /*57c0*/  @!P0 BREAK.RELIABLE B3 ;  /* 0x0000000000038942 */ /* 0x000fea0003800100 */
[----:B------:R-:W-:Y:S05]  /*57d0*/  @!P0 BRA `(.L_x_273) ;  /* 0x0000000000648947 */ /* 0x000fea0003800000 */
[----:B------:R-:W-:-:S07]  /*57e0*/  IMAD.MOV.U32 R34, RZ, RZ, R33 ;  /* 0x000000ffff227224 */ /* 0x000fce00078e0021 */
.L_x_272:
[----:B------:R-:W-:Y:S05]  /*57f0*/  BSYNC.RELIABLE B3 ;  /* 0x0000000000037941 */ /* 0x000fea0003800100 */
.L_x_270:
        /* <DEDUP_REMOVED lines=8> */
.L_x_275:
[----:B------:R-:W-:-:S13]  /*5880*/  ISETP.GE.U32.AND P0, PT, R35, R34, PT ;  /* 0x000000222300720c */ /* 0x000fda0003f06070 */
[----:B0-----:R-:W-:-:S05]  /*5890*/  @!P0 IADD3 R32, P1, PT, R35, R3, RZ ;  /* 0x0000000323208210 */ /* 0x001fca0007f3e0ff */
[----:B------:R-:W-:-:S05]  /*58a0*/  @!P0 IMAD.X R33, RZ, RZ, R5, P1 ;  /* 0x000000ffff218224 */ /* 0x000fca00008e0605 */
[----:B------:R-:W2:Y:S01]  /*58b0*/  @!P0 LDG.E.U8 R35, desc[UR8][R32.64] ;  /* 0x0000000820238981 */ /* 0x000ea2000c1e1100 */
[----:B------:R-:W-:Y:S01]  /*58c0*/  @P0 IADD3 R34, P1, PT, R34, R3, RZ ;  /* 0x0000000322220210 */ /* 0x000fe20007f3e0ff */
[----:B--2---:R-:W-:-:S04]  /*58d0*/  @!P0 VIADD R45, R35, 0xffffffff ;  /* 0xffffffff232d8836 */ /* 0x004fc80000000000 */
[----:B------:R-:W-:Y:S01]  /*58e0*/  @P0 IMAD.X R35, RZ, RZ, R5, P1 ;  /* 0x000000ffff230224 */ /* 0x000fe200008e0605 */
[----:B------:R1:W-:Y:S04]  /*58f0*/  @!P0 STG.E.U8 desc[UR8][R32.64], R45 ;  /* 0x0000002d20008986 */ /* 0x0003e8000c101108 */
[----:B------:R-:W2:Y:S01]  /*5900*/  @P0 LDG.E.U8 R38, desc[UR8][R34.64] ;  /* 0x0000000822260981 */ /* 0x000ea2000c1e1100 */
[----:B------:R-:W-:Y:S02]  /*5910*/  @!P0 VIADD R41, R41, 0x1 ;  /* 0x0000000129298836 */ /* 0x000fe40000000000 */
[----:B------:R-:W-:Y:S02]  /*5920*/  @P0 VIADD R43, R43, 0x1 ;  /* 0x000000012b2b0836 */ /* 0x000fe40000000000 */
[----:B--2---:R-:W-:-:S05]  /*5930*/  @P0 VIADD R38, R38, 0x1 ;  /* 0x0000000126260836 */ /* 0x004fca0000000000 */
[----:B------:R1:W-:Y:S02]  /*5940*/  @P0 STG.E.U8 desc[UR8][R34.64], R38 ;  /* 0x0000002622000986 */ /* 0x0003e4000c101108 */
.L_x_276:
[----:B------:R-:W-:Y:S05]  /*5950*/  BSYNC.RELIABLE B3 ;  /* 0x0000000000037941 */ /* 0x000fea0003800100 */
.L_x_274:
[----:B------:R-:W-:Y:S05]  /*5960*/  BRA `(.L_x_277) ;  /* 0xfffffffc00647947 */ /* 0x000fea000383ffff */
.L_x_273:
[----:B------:R-:W-:Y:S05]  /*5970*/  BSYNC.RECONVERGENT B1 ;  /* 0x0000000000017941 */ /* 0x000fea0003800200 */
.L_x_269:
[----:B------:R-:W0:Y:S01]  /*5980*/  LDCU.64 UR4, c[0x0][0x388] ;  /* 0x00007100ff0477ac */ /* 0x000e220008000a00 */
[----:B------:R1:W-:Y:S01]  /*5990*/  STG.E.64 desc[UR8][R12.64], R10 ;  /* 0x0000000a0c007986 */ /* 0x0003e2000c101b08 */
[C---:B0-----:R-:W-:Y:S01]  /*59a0*/  LEA R32, P0, R8.reuse, UR4, 0x2 ;  /* 0x0000000408207c11 */ /* 0x041fe2000f8010ff */
[----:B------:R-:W0:Y:S03]  /*59b0*/  LDCU UR4, c[0x3][0x64] ;  /* 0x00c00c80ff0477ac */ /* 0x000e260008000800 */
[----:B------:R-:W-:-:S05]  /*59c0*/  LEA.HI.X R33, R8, UR5, R9, 0x2, P0 ;  /* 0x0000000508217c11 */ /* 0x000fca00080f1409 */
[----:B------:R1:W-:Y:S01]  /*59d0*/  STG.E desc[UR8][R32.64], R36 ;  /* 0x0000002420007986 */ /* 0x0003e2000c101908 */
[----:B0-----:R-:W-:-:S09]  /*59e0*/  UISETP.GE.AND UP0, UPT, UR4, 0x1, UPT ;  /* 0x000000010400788c */ /* 0x001fd2000bf06270 */
[----:B-1----:R-:W-:Y:S05]  /*59f0*/  BRA.U !UP0, `(.L_x_278) ;  /* 0x0000000508bc7547 */ /* 0x002fea000b800000 */
[----:B------:R-:W-:Y:S01]  /*5a00*/  UISETP.GE.U32.AND UP0, UPT, UR4, 0x10, UPT ;  /* 0x000000100400788c */ /* 0x000fe2000bf06070 */
[----:B------:R-:W-:-:S08]  /*5a10*/  IMAD.MOV.U32 R13, RZ, RZ, RZ ;  /* 0x000000ffff0d7224 */ /* 0x000fd000078e00ff */
[----:B------:R-:W-:Y:S05]  /*5a20*/  BRA.U !UP0, `(.L_x_279) ;  /* 0x0000000108c87547 */ /* 0x000fea000b800000 */
[----:B------:R-:W0:Y:S01]  /*5a30*/  LDC.64 R8, c[0x0][0x3a8] ;  /* 0x0000ea00ff087b82 */ /* 0x000e220000000a00 */
[----:B------:R-:W-:-:S07]  /*5a40*/  IMAD.MOV.U32 R13, RZ, RZ, RZ ;  /* 0x000000ffff0d7224 */ /* 0x000fce00078e00ff */
[----:B------:R-:W1:Y:S01]  /*5a50*/  LDC R12, c[0x3][0x64] ;  /* 0x00c01900ff0c7b82 */ /* 0x000e620000000800 */
[----:B0-----:R-:W-:-:S03]  /*5a60*/  IMAD.WIDE.U32 R8, R37, 0x4, R8 ;  /* 0x0000000425087825 */ /* 0x001fc600078e0008 */
[----:B------:R-:W-:Y:S02]  /*5a70*/  IADD3 R34, P0, PT, R8, 0x20, RZ ;  /* 0x0000002008227810 */ /* 0x000fe40007f1e0ff */
[----:B-1----:R-:W-:-:S03]  /*5a80*/  LOP3.LUT R12, R12, 0x7ffffff0, RZ, 0xc0, !PT ;  /* 0x7ffffff00c0c7812 */ /* 0x002fc600078ec0ff */
[----:B------:R-:W-:Y:S02]  /*5a90*/  IMAD.X R43, RZ, RZ, R9, P0 ;  /* 0x000000ffff2b7224 */ /* 0x000fe400000e0609 */
[----:B------:R-:W-:-:S07]  /*5aa0*/  IMAD.MOV R32, RZ, RZ, -R12 ;  /* 0x000000ffff207224 */ /* 0x000fce00078e0a0c */
.L_x_280:
[----:B------:R-:W-:Y:S02]  /*5ab0*/  IMAD.MOV.U32 R8, RZ, RZ, R34 ;  /* 0x000000ffff087224 */ /* 0x000fe400078e0022 */
[----:B------:R-:W-:-:S05]  /*5ac0*/  IMAD.MOV.U32 R9, RZ, RZ, R43 ;  /* 0x000000ffff097224 */ /* 0x000fca00078e002b */
[----:B0-----:R-:W2:Y:S01]  /*5ad0*/  LDG.E R33, desc[UR8][R8.64+-0x20] ;  /* 0xffffe00808217981 */ /* 0x001ea2000c1e1900 */
[----:B------:R-:W-:-:S05]  /*5ae0*/  IMAD.WIDE.U32 R10, R13, 0x4, R28 ;  /* 0x000000040d0a7825 */ /* 0x000fca00078e001c */
[----:B--2---:R0:W-:Y:S04]  /*5af0*/  STG.E desc[UR8][R10.64], R33 ;  /* 0x000000210a007986 */ /* 0x0041e8000c101908 */
[----:B------:R-:W2:Y:S04]  /*5b00*/  LDG.E R35, desc[UR8][R8.64+-0x1c] ;  /* 0xffffe40808237981 */ /* 0x000ea8000c1e1900 */
[----:B--2---:R1:W-:Y:S04]  /*5b10*/  STG.E desc[UR8][R10.64+0x4], R35 ;  /* 0x000004230a007986 */ /* 0x0043e8000c101908 */
[----:B------:R-:W2:Y:S04]  /*5b20*/  LDG.E R37, desc[UR8][R8.64+-0x18] ;  /* 0xffffe80808257981 */ /* 0x000ea8000c1e1900 */
[----:B--2---:R2:W-:Y:S04]  /*5b30*/  STG.E desc[UR8][R10.64+0x8], R37 ;  /* 0x000008250a007986 */ /* 0x0045e8000c101908 */
[----:B------:R-:W3:Y:S04]  /*5b40*/  LDG.E R41, desc[UR8][R8.64+-0x14] ;  /* 0xffffec0808297981 */ /* 0x000ee8000c1e1900 */
[----:B---3--:R3:W-:Y:S04]  /*5b50*/  STG.E desc[UR8][R10.64+0xc], R41 ;  /* 0x00000c290a007986 */ /* 0x0087e8000c101908 */
[----:B------:R-:W4:Y:S04]  /*5b60*/  LDG.E R43, desc[UR8][R8.64+-0x10] ;  /* 0xfffff008082b7981 */ /* 0x000f28000c1e1900 */
[----:B----4-:R4:W-:Y:S04]  /*5b70*/  STG.E desc[UR8][R10.64+0x10], R43 ;  /* 0x0000102b0a007986 */ /* 0x0109e8000c101908 */
[----:B------:R-:W5:Y:S04]  /*5b80*/  LDG.E R45, desc[UR8][R8.64+-0xc] ;  /* 0xfffff408082d7981 */ /* 0x000f68000c1e1900 */
[----:B-----5:R5:W-:Y:S04]  /*5b90*/  STG.E desc[UR8][R10.64+0x14], R45 ;  /* 0x0000142d0a007986 */ /* 0x020be8000c101908 */
[----:B0-----:R-:W2:Y:S04]  /*5ba0*/  LDG.E R33, desc[UR8][R8.64+-0x8] ;  /* 0xfffff80808217981 */ /* 0x001ea8000c1e1900 */
[----:B--2---:R0:W-:Y:S04]  /*5bb0*/  STG.E desc[UR8][R10.64+0x18], R33 ;  /* 0x000018210a007986 */ /* 0x0041e8000c101908 */
[----:B-1----:R-:W2:Y:S04]  /*5bc0*/  LDG.E R35, desc[UR8][R8.64+-0x4] ;  /* 0xfffffc0808237981 */ /* 0x002ea8000c1e1900 */
[----:B--2---:R1:W-:Y:S04]  /*5bd0*/  STG.E desc[UR8][R10.64+0x1c], R35 ;  /* 0x00001c230a007986 */ /* 0x0043e8000c101908 */
[----:B------:R-:W2:Y:S04]  /*5be0*/  LDG.E R37, desc[UR8][R8.64] ;  /* 0x0000000808257981 */ /* 0x000ea8000c1e1900 */
[----:B--2---:R2:W-:Y:S04]  /*5bf0*/  STG.E desc[UR8][R10.64+0x20], R37 ;  /* 0x000020250a007986 */ /* 0x0045e8000c101908 */
[----:B---3--:R-:W3:Y:S04]  /*5c00*/  LDG.E R41, desc[UR8][R8.64+0x4] ;  /* 0x0000040808297981 */ /* 0x008ee8000c1e1900 */
[----:B---3--:R3:W-:Y:S04]  /*5c10*/  STG.E desc[UR8][R10.64+0x24], R41 ;  /* 0x000024290a007986 */ /* 0x0087e8000c101908 */
[----:B----4-:R-:W4:Y:S04]  /*5c20*/  LDG.E R43, desc[UR8][R8.64+0x8] ;  /* 0x00000808082b7981 */ /* 0x010f28000c1e1900 */
[----:B----4-:R4:W-:Y:S04]  /*5c30*/  STG.E desc[UR8][R10.64+0x28], R43 ;  /* 0x0000282b0a007986 */ /* 0x0109e8000c101908 */
[----:B-----5:R-:W5:Y:S04]  /*5c40*/  LDG.E R45, desc[UR8][R8.64+0xc] ;  /* 0x00000c08082d7981 */ /* 0x020f68000c1e1900 */
[----:B-----5:R1:W-:Y:S04]  /*5c50*/  STG.E desc[UR8][R10.64+0x2c], R45 ;  /* 0x00002c2d0a007986 */ /* 0x0203e8000c101908 */
[----:B0-----:R-:W5:Y:S04]  /*5c60*/  LDG.E R33, desc[UR8][R8.64+0x10] ;  /* 0x0000100808217981 */ /* 0x001f68000c1e1900 */
[----:B-----5:R0:W-:Y:S04]  /*5c70*/  STG.E desc[UR8][R10.64+0x30], R33 ;  /* 0x000030210a007986 */ /* 0x0201e8000c101908 */
[----:B-1----:R-:W5:Y:S04]  /*5c80*/  LDG.E R35, desc[UR8][R8.64+0x14] ;  /* 0x0000140808237981 */ /* 0x002f68000c1e1900 */
[----:B-----5:R0:W-:Y:S04]  /*5c90*/  STG.E desc[UR8][R10.64+0x34], R35 ;  /* 0x000034230a007986 */ /* 0x0201e8000c101908 */
[----:B--2---:R-:W2:Y:S04]  /*5ca0*/  LDG.E R37, desc[UR8][R8.64+0x18] ;  /* 0x0000180808257981 */ /* 0x004ea8000c1e1900 */
[----:B--2---:R0:W-:Y:S04]  /*5cb0*/  STG.E desc[UR8][R10.64+0x38], R37 ;  /* 0x000038250a007986 */ /* 0x0041e8000c101908 */
[----:B---3--:R-:W2:Y:S01]  /*5cc0*/  LDG.E R41, desc[UR8][R8.64+0x1c] ;  /* 0x00001c0808297981 */ /* 0x008ea2000c1e1900 */
[----:B------:R-:W-:Y:S01]  /*5cd0*/  VIADD R32, R32, 0x10 ;  /* 0x0000001020207836 */ /* 0x000fe20000000000 */
[----:B------:R-:W-:Y:S01]  /*5ce0*/  IADD3 R34, P1, PT, R8, 0x40, RZ ;  /* 0x0000004008227810 */ /* 0x000fe20007f3e0ff */
[----:B------:R-:W-:-:S03]  /*5cf0*/  VIADD R13, R13, 0x10 ;  /* 0x000000100d0d7836 */ /* 0x000fc60000000000 */
[----:B------:R-:W-:Y:S01]  /*5d00*/  ISETP.NE.AND P0, PT, R32, RZ, PT ;  /* 0x000000ff2000720c */ /* 0x000fe20003f05270 */
[----:B----4-:R-:W-:Y:S01]  /*5d10*/  IMAD.X R43, RZ, RZ, R9, P1 ;  /* 0x000000ffff2b7224 */ /* 0x010fe200008e0609 */
[----:B--2---:R0:W-:Y:S11]  /*5d20*/  STG.E desc[UR8][R10.64+0x3c], R41 ;  /* 0x00003c290a007986 */ /* 0x0041f6000c101908 */
[----:B------:R-:W-:Y:S05]  /*5d30*/  @P0 BRA `(.L_x_280) ;  /* 0xfffffffc005c0947 */ /* 0x000fea000383ffff */
[----:B------:R-:W-:-:S07]  /*5d40*/  IMAD.MOV.U32 R13, RZ, RZ, R12 ;  /* 0x000000ffff0d7224 */ /* 0x000fce00078e000c */
.L_x_279:
[----:B------:R-:W1:Y:S02]  /*5d50*/  LDCU UR5, c[0x3][0x64] ;  /* 0x00c00c80ff0577ac */ /* 0x000e640008000800 */
[----:B-1----:R-:W-:-:S04]  /*5d60*/  ULOP3.LUT UR4, UR5, 0xf, URZ, 0xc0, !UPT ;  /* 0x0000000f05047892 */ /* 0x002fc8000f8ec0ff */
[----:B------:R-:W-:-:S09]  /*5d70*/  UISETP.NE.AND UP0, UPT, UR4, URZ, UPT ;  /* 0x000000ff0400728c */ /* 0x000fd2000bf05270 */
[----:B------:R-:W-:Y:S05]  /*5d80*/  BRA.U !UP0, `(.L_x_278) ;  /* 0x0000000108d87547 */ /* 0x000fea000b800000 */
[----:B------:R-:W-:Y:S02]  /*5d90*/  UIADD3 UR4, UPT, UPT, UR4, -0x1, URZ ;  /* 0xffffffff04047890 */ /* 0x000fe4000fffe0ff */
[----:B------:R-:W-:Y:S02]  /*5da0*/  ULOP3.LUT UR6, UR5, 0x7, URZ, 0xc0, !UPT ;  /* 0x0000000705067892 */ /* 0x000fe4000f8ec0ff */
[----:B------:R-:W-:Y:S02]  /*5db0*/  UISETP.GE.U32.AND UP0, UPT, UR4, 0x7, UPT ;  /* 0x000000070400788c */ /* 0x000fe4000bf06070 */
[----:B------:R-:W-:-:S07]  /*5dc0*/  UISETP.NE.AND UP1, UPT, UR6, URZ, UPT ;  /* 0x000000ff0600728c */ /* 0x000fce000bf25270 */
[----:B------:R-:W-:Y:S05]  /*5dd0*/  BRA.U !UP0, `(.L_x_281) ;  /* 0x00000001084c7547 */ /* 0x000fea000b800000 */
[----:B0-----:R-:W-:-:S05]  /*5de0*/  IMAD.WIDE.U32 R10, R13, 0x4, R30 ;  /* 0x000000040d0a7825 */ /* 0x001fca00078e001e */
[----:B------:R-:W2:Y:S01]  /*5df0*/  LDG.E R33, desc[UR8][R10.64] ;  /* 0x000000080a217981 */ /* 0x000ea2000c1e1900 */
        /* <DEDUP_REMOVED lines=8> */
[----:B------:R-:W3:Y:S04]  /*5e80*/  LDG.E R43, desc[UR8][R10.64+0x10] ;  /* 0x000010080a2b7981 */ /* 0x000ee8000c1e1900 */
[----:B---3--:R2:W-:Y:S04]  /*5e90*/  STG.E desc[UR8][R8.64+0x10], R43 ;  /* 0x0000102b08007986 */ /* 0x0085e8000c101908 */
[----:B------:R-:W3:Y:S04]  /*5ea0*/  LDG.E R45, desc[UR8][R10.64+0x14] ;  /* 0x000014080a2d7981 */ /* 0x000ee8000c1e1900 */
[----:B---3--:R2:W-:Y:S04]  /*5eb0*/  STG.E desc[UR8][R8.64+0x14], R45 ;  /* 0x0000142d08007986 */ /* 0x0085e8000c101908 */
[----:B0-----:R-:W3:Y:S04]  /*5ec0*/  LDG.E R33, desc[UR8][R10.64+0x18] ;  /* 0x000018080a217981 */ /* 0x001ee8000c1e1900 */
[----:B---3--:R2:W-:Y:S04]  /*5ed0*/  STG.E desc[UR8][R8.64+0x18], R33 ;  /* 0x0000182108007986 */ /* 0x0085e8000c101908 */
[----:B-1----:R-:W3:Y:S01]  /*5ee0*/  LDG.E R35, desc[UR8][R10.64+0x1c] ;  /* 0x00001c080a237981 */ /* 0x002ee2000c1e1900 */
[----:B------:R-:W-:-:S03]  /*5ef0*/  VIADD R13, R13, 0x8 ;  /* 0x000000080d0d7836 */ /* 0x000fc60000000000 */
[----:B---3--:R2:W-:Y:S04]  /*5f00*/  STG.E desc[UR8][R8.64+0x1c], R35 ;  /* 0x00001c2308007986 */ /* 0x0085e8000c101908 */
.L_x_281:
[----:B------:R-:W-:Y:S05]  /*5f10*/  BRA.U !UP1, `(.L_x_278) ;  /* 0x0000000109747547 */ /* 0x000fea000b800000 */
[----:B------:R-:W-:Y:S02]  /*5f20*/  UIADD3 UR4, UPT, UPT, UR6, -0x1, URZ ;  /* 0xffffffff06047890 */ /* 0x000fe4000fffe0ff */
[----:B------:R-:W-:Y:S02]  /*5f30*/  ULOP3.LUT UR5, UR5, 0x3, URZ, 0xc0, !UPT ;  /* 0x0000000305057892 */ /* 0x000fe4000f8ec0ff */
[----:B------:R-:W-:Y:S02]  /*5f40*/  UISETP.GE.U32.AND UP0, UPT, UR4, 0x3, UPT ;  /* 0x000000030400788c */ /* 0x000fe4000bf06070 */
[----:B------:R-:W-:-:S07]  /*5f50*/  UISETP.NE.AND UP1, UPT, UR5, URZ, UPT ;  /* 0x000000ff0500728c */ /* 0x000fce000bf25270 */
[----:B------:R-:W-:Y:S05]  /*5f60*/  BRA.U !UP0, `(.L_x_282) ;  /* 0x00000001082c7547 */ /* 0x000fea000b800000 */
[----:B0-----:R-:W-:-:S05]  /*5f70*/  IMAD.WIDE.U32 R10, R13, 0x4, R30 ;  /* 0x000000040d0a7825 */ /* 0x001fca00078e001e */
[----:B--2---:R-:W2:Y:S01]  /*5f80*/  LDG.E R33, desc[UR8][R10.64] ;  /* 0x000000080a217981 */ /* 0x004ea2000c1e1900 */
[----:B------:R-:W-:-:S05]  /*5f90*/  IMAD.WIDE.U32 R8, R13, 0x4, R28 ;  /* 0x000000040d087825 */ /* 0x000fca00078e001c */
[----:B--2---:R1:W-:Y:S04]  /*5fa0*/  STG.E desc[UR8][R8.64], R33 ;  /* 0x0000002108007986 */ /* 0x0043e8000c101908 */
[----:B------:R-:W2:Y:S04]  /*5fb0*/  LDG.E R35, desc[UR8][R10.64+0x4] ;  /* 0x000004080a237981 */ /* 0x000ea8000c1e1900 */
[----:B--2---:R1:W-:Y:S04]  /*5fc0*/  STG.E desc[UR8][R8.64+0x4], R35 ;  /* 0x0000042308007986 */ /* 0x0043e8000c101908 */
[----:B------:R-:W2:Y:S04]  /*5fd0*/  LDG.E R37, desc[UR8][R10.64+0x8] ;  /* 0x000008080a257981 */ /* 0x000ea8000c1e1900 */
[----:B--2---:R1:W-:Y:S04]  /*5fe0*/  STG.E desc[UR8][R8.64+0x8], R37 ;  /* 0x0000082508007986 */ /* 0x0043e8000c101908 */
[----:B------:R-:W2:Y:S01]  /*5ff0*/  LDG.E R41, desc[UR8][R10.64+0xc] ;  /* 0x00000c080a297981 */ /* 0x000ea2000c1e1900 */
[----:B------:R-:W-:-:S03]  /*6000*/  VIADD R13, R13, 0x4 ;  /* 0x000000040d0d7836 */ /* 0x000fc60000000000 */
[----:B--2---:R1:W-:Y:S04]  /*6010*/  STG.E desc[UR8][R8.64+0xc], R41 ;  /* 0x00000c2908007986 */ /* 0x0043e8000c101908 */
.L_x_282:
[----:B------:R-:W-:Y:S05]  /*6020*/  BRA.U !UP1, `(.L_x_278) ;  /* 0x0000000109307547 */ /* 0x000fea000b800000 */
[----:B------:R-:W-:-:S05]  /*6030*/  IMAD.WIDE.U32 R30, R13, 0x4, R30 ;  /* 0x000000040d1e7825 */ /* 0x000fca00078e001e */
[----:B-12---:R-:W2:Y:S01]  /*6040*/  LDG.E R9, desc[UR8][R30.64] ;  /* 0x000000081e097981 */ /* 0x006ea2000c1e1900 */
[----:B------:R-:W-:Y:S01]  /*6050*/  IMAD.WIDE.U32 R28, R13, 0x4, R28 ;  /* 0x000000040d1c7825 */ /* 0x000fe200078e001c */
[----:B------:R-:W-:-:S04]  /*6060*/  UISETP.NE.AND UP0, UPT, UR5, 0x1, UPT ;  /* 0x000000010500788c */ /* 0x000fc8000bf05270 */
[----:B--2---:R3:W-:Y:S05]  /*6070*/  STG.E desc[UR8][R28.64], R9 ;  /* 0x000000091c007986 */ /* 0x0047ea000c101908 */
[----:B------:R-:W-:Y:S05]  /*6080*/  BRA.U !UP0, `(.L_x_278) ;  /* 0x0000000108187547 */ /* 0x000fea000b800000 */
[----:B---3--:R-:W2:Y:S01]  /*6090*/  LDG.E R9, desc[UR8][R30.64+0x4] ;  /* 0x000004081e097981 */ /* 0x008ea2000c1e1900 */
[----:B------:R-:W-:-:S03]  /*60a0*/  UISETP.NE.AND UP0, UPT, UR5, 0x2, UPT ;  /* 0x000000020500788c */ /* 0x000fc6000bf05270 */
[----:B--2---:R4:W-:Y:S06]  /*60b0*/  STG.E desc[UR8][R28.64+0x4], R9 ;  /* 0x000004091c007986 */ /* 0x0049ec000c101908 */
[----:B------:R-:W-:Y:S05]  /*60c0*/  BRA.U !UP0, `(.L_x_278) ;  /* 0x0000000108087547 */ /* 0x000fea000b800000 */
[----:B------:R-:W2:Y:S04]  /*60d0*/  LDG.E R31, desc[UR8][R30.64+0x8] ;  /* 0x000008081e1f7981 */ /* 0x000ea8000c1e1900 */
[----:B--2---:R1:W-:Y:S02]  /*60e0*/  STG.E desc[UR8][R28.64+0x8], R31 ;  /* 0x0000081f1c007986 */ /* 0x0043e4000c101908 */
.L_x_278:
[----:B------:R-:W-:-:S07]  /*60f0*/  IMAD.IADD R0, R0, 0x1, R39 ;  /* 0x0000000100007824 */ /* 0x000fce00078e0227 */
.L_x_268:
[----:B------:R-:W-:Y:S05]  /*6100*/  BSYNC.RECONVERGENT B2 ;  /* 0x0000000000027941 */ /* 0x000fea0003800200 */
.L_x_267:
[----:B------:R-:W5:Y:S01]  /*6110*/  LDCU UR4, c[0x0][0x3bc] ;  /* 0x00007780ff0477ac */ /* 0x000f620008000800 */
[----:B------:R-:W-:Y:S01]  /*6120*/  VIADD R6, R6, 0x1 ;  /* 0x0000000106067836 */ /* 0x000fe20000000000 */
[----:B------:R-:W-:Y:S01]  /*6130*/  ISETP.GT.AND P1, PT, R0, RZ, PT ;  /* 0x000000ff0000720c */ /* 0x000fe20003f24270 */
[----:B-1-34-:R-:W-:-:S03]  /*6140*/  IMAD.MOV.U32 R28, RZ, RZ, R19 ;  /* 0x000000ffff1c7224 */ /* 0x01afc600078e0013 */
[----:B-----5:R-:W-:-:S13]  /*6150*/  ISETP.GE.AND P0, PT, R6, UR4, PT ;  /* 0x0000000406007c0c */ /* 0x020fda000bf06270 */
[----:B------:R-:W-:Y:S05]  /*6160*/  @!P0 BRA P1, `(.L_x_283) ;  /* 0xffffffa000348947 */ /* 0x000fea000083ffff */
.L_x_1:
[----:B------:R-:W-:Y:S05]  /*6170*/  BSYNC.RECONVERGENT B0 ;  /* 0x0000000000007941 */ /* 0x000fea0003800200 */
.L_x_0:
[----:B------:R-:W-:Y:S05]  /*6180*/  WARPSYNC.ALL ;  /* 0x0000000000007948 */ /* 0x000fea0003800000 */
[----:B------:R-:W-:Y:S04]  /*6190*/  STG.E desc[UR8][R26.64], R0 ;  /* 0x000000001a007986 */ /* 0x000fe8000c101908 */
[----:B-----5:R-:W-:Y:S04]  /*61a0*/  STG.E.64 desc[UR8][R24.64], R20 ;  /* 0x0000001418007986 */ /* 0x020fe8000c101b08 */
[----:B------:R-:W-:Y:S04]  /*61b0*/  STG.E.64 desc[UR8][R24.64+0x8], R18 ;  /* 0x0000081218007986 */ /* 0x000fe8000c101b08 */
[----:B------:R-:W-:Y:S04]  /*61c0*/  STG.E.64 desc[UR8][R24.64+0x10], R16 ;  /* 0x0000101018007986 */ /* 0x000fe8000c101b08 */
[----:B------:R-:W-:Y:S04]  /*61d0*/  STG.E.64 desc[UR8][R24.64+0x18], R14 ;  /* 0x0000180e18007986 */ /* 0x000fe8000c101b08 */
[----:B------:R-:W-:Y:S04]  /*61e0*/  STG.E.64 desc[UR8][R24.64+0x28], R22 ;  /* 0x0000281618007986 */ /* 0x000fe8000c101b08 */
[----:B------:R-:W-:Y:S01]  /*61f0*/  STG.E desc[UR8][R24.64+0x20], R2 ;  /* 0x0000200218007986 */ /* 0x000fe2000c101908 */
[----:B------:R-:W-:Y:S05]  /*6200*/  EXIT ;  /* 0x000000000000794d */ /* 0x000fea0003800000 */
.L_x_284:
[----:B------:R-:W-:-:S00]  /*6210*/  BRA `(.L_x_284) ;  /* 0xfffffffc00fc7947 */ /* 0x000fc0000383ffff */
[----:B------:R-:W-:-:S00]  /*6220*/  NOP ;  /* 0x0000000000007918 */ /* 0x000fc00000000000 */
        /* <DEDUP_REMOVED lines=13> */
.L_x_353:


//--------------------- .text._Z13initSolutionsPmPjS0_PhPiS0_P17curandStateXORWOWi --------------------------
	.section	.text._Z13initSolutionsPmPjS0_PhPiS0_P17curandStateXORWOWi,"ax",@progbits
	.align	128
        .global         _Z13initSolutionsPmPjS0_PhPiS0_P17curandStateXORWOWi
        .type           _Z13initSolutionsPmPjS0_PhPiS0_P17curandStateXORWOWi,@function
        .size           _Z13initSolutionsPmPjS0_PhPiS0_P17curandStateXORWOWi,(.L_x_354 - _Z13initSolutionsPmPjS0_PhPiS0_P17curandStateXORWOWi)
        .other          _Z13initSolutionsPmPjS0_PhPiS0_P17curandStateXORWOWi,@"STO_CUDA_ENTRY STV_DEFAULT"
_Z13initSolutionsPmPjS0_PhPiS0_P17curandStateXORWOWi:
.text._Z13initSolutionsPmPjS0_PhPiS0_P17curandStateXORWOWi:
        /* <DEDUP_REMOVED lines=10> */
[----:B------:R-:W2:Y:S01]  /*00a0*/  LDCU.64 UR8, c[0x3][0x58] ;  /* 0x00c00b00ff0877ac */ /* 0x000ea20008000a00 */
[----:B------:R-:W3:Y:S01]  /*00b0*/  LDCU UR7, c[0x3][0x64] ;  /* 0x00c00c80ff0777ac */ /* 0x000ee20008000800 */
[----:B------:R-:W4:Y:S01]  /*00c0*/  LDCU.64 UR4, c[0x0][0x398] ;  /* 0x00007300ff0477ac */ /* 0x000f220008000a00 */
[----:B0-----:R-:W-:-:S05]  /*00d0*/  IMAD.WIDE R18, R2, 0x30, R18 ;  /* 0x0000003002127825 */ /* 0x001fca00078e0212 */
[----:B-1----:R0:W5:Y:S04]  /*00e0*/  LDG.E R3, desc[UR10][R18.64+0x20] ;  /* 0x0000200a12037981 */ /* 0x002168000c1e1900 */
[----:B------:R0:W5:Y:S04]  /*00f0*/  LDG.E.64 R16, desc[UR10][R18.64+0x28] ;  /* 0x0000280a12107981 */ /* 0x000168000c1e1b00 */
[----:B------:R0:W5:Y:S04]  /*0100*/  LDG.E.64 R14, desc[UR10][R18.64] ;  /* 0x0000000a120e7981 */ /* 0x000168000c1e1b00 */
[----:B------:R0:W5:Y:S04]  /*0110*/  LDG.E.64 R22, desc[UR10][R18.64+0x8] ;  /* 0x0000080a12167981 */ /* 0x000168000c1e1b00 */
[----:B------:R0:W5:Y:S04]  /*0120*/  LDG.E.64 R12, desc[UR10][R18.64+0x10] ;  /* 0x0000100a120c7981 */ /* 0x000168000c1e1b00 */
[----:B------:R0:W5:Y:S01]  /*0130*/  LDG.E.64 R10, desc[UR10][R18.64+0x18] ;  /* 0x0000180a120a7981 */ /* 0x000162000c1e1b00 */
[----:B--2---:R-:W-:-:S02]  /*0140*/  UISETP.GE.AND UP0, UPT, UR9, 0x1, UPT ;  /* 0x000000010900788c */ /* 0x004fc4000bf06270 */
[C---:B------:R-:W-:Y:S02]  /*0150*/  IMAD R4, R2.reuse, UR9, RZ ;  /* 0x0000000902047c24 */ /* 0x040fe4000f8e02ff */
[----:B------:R-:W-:-:S03]  /*0160*/  IMAD R5, R2, UR8, RZ ;  /* 0x0000000802057c24 */ /* 0x000fc6000f8e02ff */
[----:B------:R-:W-:Y:S01]  /*0170*/  SHF.R.S32.HI R7, RZ, 0x1f, R4 ;  /* 0x0000001fff077819 */ /* 0x000fe20000011404 */
[----:B---3--:R-:W-:Y:S01]  /*0180*/  IMAD R6, R5, UR7, RZ ;  /* 0x0000000705067c24 */ /* 0x008fe2000f8e02ff */
[----:B----4-:R-:W-:-:S04]  /*0190*/  IADD3 R4, P0, PT, R4, UR4, RZ ;  /* 0x0000000404047c10 */ /* 0x010fc8000ff1e0ff */
[----:B------:R-:W-:Y:S02]  /*01a0*/  IADD3.X R7, PT, PT, R7, UR5, RZ, P0, !PT ;  /* 0x0000000507077c10 */ /* 0x000fe400087fe4ff */
[----:B------:R-:W-:Y:S01]  /*01b0*/  SHF.R.S32.HI R9, RZ, 0x1f, R6 ;  /* 0x0000001fff097819 */ /* 0x000fe20000011406 */
[----:B0-----:R-:W-:Y:S06]  /*01c0*/  BRA.U !UP0, `(.L_x_285) ;  /* 0x0000000508047547 */ /* 0x001fec000b800000 */
[----:B------:R-:W-:Y:S02]  /*01d0*/  UISETP.GE.U32.AND UP0, UPT, UR9, 0x10, UPT ;  /* 0x000000100900788c */ /* 0x000fe4000bf06070 */
[----:B------:R-:W-:Y:S01]  /*01e0*/  ULOP3.LUT UR6, UR9, 0xf, URZ, 0xc0, !UPT ;  /* 0x0000000f09067892 */ /* 0x000fe2000f8ec0ff */
[----:B------:R-:W-:-:S03]  /*01f0*/  UMOV UR4, URZ ;  /* 0x000000ff00047c82 */ /* 0x000fc60008000000 */
[----:B------:R-:W-:-:S03]  /*0200*/  UISETP.NE.AND UP1, UPT, UR6, URZ, UPT ;  /* 0x000000ff0600728c */ /* 0x000fc6000bf25270 */
[----:B------:R-:W-:Y:S08]  /*0210*/  BRA.U !UP0, `(.L_x_286) ;  /* 0x00000001085c7547 */ /* 0x000ff0000b800000 */
[----:B------:R-:W-:Y:S01]  /*0220*/  ULOP3.LUT UR4, UR9, 0x7ffffff0, URZ, 0xc0, !UPT ;  /* 0x7ffffff009047892 */ /* 0x000fe2000f8ec0ff */
[----:B------:R-:W-:-:S11]  /*0230*/  UMOV UR5, URZ ;  /* 0x000000ff00057c82 */ /* 0x000fd60008000000 */
.L_x_287:
[----:B0-----:R-:W-:Y:S01]  /*0240*/  IADD3 R20, P0, PT, R4, UR5, RZ ;  /* 0x0000000504147c10 */ /* 0x001fe2000ff1e0ff */
[----:B------:R-:W-:-:S04]  /*0250*/  UIADD3 UR5, UPT, UPT, UR5, 0x10, URZ ;  /* 0x0000001005057890 */ /* 0x000fc8000fffe0ff */
[----:B------:R-:W-:Y:S01]  /*0260*/  IMAD.X R21, RZ, RZ, R7, P0 ;  /* 0x000000ffff157224 */ /* 0x000fe200000e0607 */
[----:B------:R-:W-:-:S04]  /*0270*/  UISETP.NE.AND UP0, UPT, UR5, UR4, UPT ;  /* 0x000000040500728c */ /* 0x000fc8000bf05270 */
[----:B------:R0:W-:Y:S04]  /*0280*/  STG.E.U8 desc[UR10][R20.64], RZ ;  /* 0x000000ff14007986 */ /* 0x0001e8000c10110a */
        /* <DEDUP_REMOVED lines=14> */
[----:B------:R0:W-:Y:S01]  /*0370*/  STG.E.U8 desc[UR10][R20.64+0xf], RZ ;  /* 0x00000fff14007986 */ /* 0x0001e2000c10110a */
[----:B------:R-:W-:Y:S05]  /*0380*/  BRA.U UP0, `(.L_x_287) ;  /* 0xfffffffd00ac7547 */ /* 0x000fea000b83ffff */
.L_x_286:
[----:B------:R-:W-:Y:S05]  /*0390*/  BRA.U !UP1, `(.L_x_285) ;  /* 0x0000000109907547 */ /* 0x000fea000b800000 */
[----:B------:R-:W-:Y:S02]  /*03a0*/  UISETP.GE.U32.AND UP0, UPT, UR6, 0x8, UPT ;  /* 0x000000080600788c */ /* 0x000fe4000bf06070 */
[----:B------:R-:W-:-:S04]  /*03b0*/  ULOP3.LUT UR5, UR9, 0x7, URZ, 0xc0, !UPT ;  /* 0x0000000709057892 */ /* 0x000fc8000f8ec0ff */
[----:B------:R-:W-:-:S03]  /*03c0*/  UISETP.NE.AND UP1, UPT, UR5, URZ, UPT ;  /* 0x000000ff0500728c */ /* 0x000fc6000bf25270 */
[----:B------:R-:W-:Y:S08]  /*03d0*/  BRA.U !UP0, `(.L_x_288) ;  /* 0x00000001082c7547 */ /* 0x000ff0000b800000 */
[----:B0-----:R-:W-:Y:S01]  /*03e0*/  IADD3 R20, P0, PT, R4, UR4, RZ ;  /* 0x0000000404147c10 */ /* 0x001fe2000ff1e0ff */
[----:B------:R-:W-:-:S04]  /*03f0*/  UIADD3 UR4, UPT, UPT, UR4, 0x8, URZ ;  /* 0x0000000804047890 */ /* 0x000fc8000fffe0ff */
[----:B------:R-:W-:-:S05]  /*0400*/  IMAD.X R21, RZ, RZ, R7, P0 ;  /* 0x000000ffff157224 */ /* 0x000fca00000e0607 */
[----:B------:R1:W-:Y:S04]  /*0410*/  STG.E.U8 desc[UR10][R20.64], RZ ;  /* 0x000000ff14007986 */ /* 0x0003e8000c10110a */
[----:B------:R1:W-:Y:S04]  /*0420*/  STG.E.U8 desc[UR10][R20.64+0x1], RZ ;  /* 0x000001ff14007986 */ /* 0x0003e8000c10110a */
[----:B------:R1:W-:Y:S04]  /*0430*/  STG.E.U8 desc[UR10][R20.64+0x2], RZ ;  /* 0x000002ff14007986 */ /* 0x0003e8000c10110a */
[----:B------:R1:W-:Y:S04]  /*0440*/  STG.E.U8 desc[UR10][R20.64+0x3], RZ ;  /* 0x000003ff14007986 */ /* 0x0003e8000c10110a */
[----:B------:R1:W-:Y:S04]  /*0450*/  STG.E.U8 desc[UR10][R20.64+0x4], RZ ;  /* 0x000004ff14007986 */ /* 0x0003e8000c10110a */
[----:B------:R1:W-:Y:S04]  /*0460*/  STG.E.U8 desc[UR10][R20.64+0x5], RZ ;  /* 0x000005ff14007986 */ /* 0x0003e8000c10110a */
[----:B------:R1:W-:Y:S04]  /*0470*/  STG.E.U8 desc[UR10][R20.64+0x6], RZ ;  /* 0x000006ff14007986 */ /* 0x0003e8000c10110a */
[----:B------:R1:W-:Y:S02]  /*0480*/  STG.E.U8 desc[UR10][R20.64+0x7], RZ ;  /* 0x000007ff14007986 */ /* 0x0003e4000c10110a */
.L_x_288:
[----:B------:R-:W-:Y:S05]  /*0490*/  BRA.U !UP1, `(.L_x_285) ;  /* 0x0000000109507547 */ /* 0x000fea000b800000 */
[----:B------:R-:W-:Y:S02]  /*04a0*/  UISETP.GE.U32.AND UP0, UPT, UR5, 0x4, UPT ;  /* 0x000000040500788c */ /* 0x000fe4000bf06070 */
[----:B------:R-:W-:-:S04]  /*04b0*/  ULOP3.LUT UR6, UR9, 0x3, URZ, 0xc0, !UPT ;  /* 0x0000000309067892 */ /* 0x000fc8000f8ec0ff */
[----:B------:R-:W-:-:S03]  /*04c0*/  UISETP.NE.AND UP1, UPT, UR6, URZ, UPT ;  /* 0x000000ff0600728c */ /* 0x000fc6000bf25270 */
[----:B------:R-:W-:Y:S08]  /*04d0*/  BRA.U !UP0, `(.L_x_289) ;  /* 0x00000001081c7547 */ /* 0x000ff0000b800000 */
[----:B01----:R-:W-:Y:S01]  /*04e0*/  IADD3 R20, P0, PT, R4, UR4, RZ ;  /* 0x0000000404147c10 */ /* 0x003fe2000ff1e0ff */
[----:B------:R-:W-:-:S04]  /*04f0*/  UIADD3 UR4, UPT, UPT, UR4, 0x4, URZ ;  /* 0x0000000404047890 */ /* 0x000fc8000fffe0ff */
[----:B------:R-:W-:-:S05]  /*0500*/  IMAD.X R21, RZ, RZ, R7, P0 ;  /* 0x000000ffff157224 */ /* 0x000fca00000e0607 */
[----:B------:R2:W-:Y:S04]  /*0510*/  STG.E.U8 desc[UR10][R20.64], RZ ;  /* 0x000000ff14007986 */ /* 0x0005e8000c10110a */
[----:B------:R2:W-:Y:S04]  /*0520*/  STG.E.U8 desc[UR10][R20.64+0x1], RZ ;  /* 0x000001ff14007986 */ /* 0x0005e8000c10110a */
[----:B------:R2:W-:Y:S04]  /*0530*/  STG.E.U8 desc[UR10][R20.64+0x2], RZ ;  /* 0x000002ff14007986 */ /* 0x0005e8000c10110a */
[----:B------:R2:W-:Y:S02]  /*0540*/  STG.E.U8 desc[UR10][R20.64+0x3], RZ ;  /* 0x000003ff14007986 */ /* 0x0005e4000c10110a */
.L_x_289:
[----:B------:R-:W-:Y:S05]  /*0550*/  BRA.U !UP1, `(.L_x_285) ;  /* 0x0000000109207547 */ /* 0x000fea000b800000 */
[----:B------:R-:W-:-:S05]  /*0560*/  UMOV UR5, URZ ;  /* 0x000000ff00057c82 */ /* 0x000fca0008000000 */
.L_x_290:
[----:B0123--:R-:W-:Y:S01]  /*0570*/  IADD3 R20, P0, PT, R4, UR4, RZ ;  /* 0x0000000404147c10 */ /* 0x00ffe2000ff1e0ff */
[----:B------:R-:W-:Y:S02]  /*0580*/  UIADD3 UR5, UPT, UPT, UR5, 0x1, URZ ;  /* 0x0000000105057890 */ /* 0x000fe4000fffe0ff */
[----:B------:R-:W-:Y:S02]  /*0590*/  UIADD3 UR4, UPT, UPT, UR4, 0x1, URZ ;  /* 0x0000000104047890 */ /* 0x000fe4000fffe0ff */
[----:B------:R-:W-:Y:S01]  /*05a0*/  IMAD.X R21, RZ, RZ, R7, P0 ;  /* 0x000000ffff157224 */ /* 0x000fe200000e0607 */
[----:B------:R-:W-:-:S04]  /*05b0*/  UISETP.NE.AND UP0, UPT, UR5, UR6, UPT ;  /* 0x000000060500728c */ /* 0x000fc8000bf05270 */
[----:B------:R3:W-:Y:S05]  /*05c0*/  STG.E.U8 desc[UR10][R20.64], RZ ;  /* 0x000000ff14007986 */ /* 0x0007ea000c10110a */
[----:B------:R-:W-:Y:S05]  /*05d0*/  BRA.U UP0, `(.L_x_290) ;  /* 0xfffffffd00e47547 */ /* 0x000fea000b83ffff */
.L_x_285:
[----:B------:R-:W-:-:S09]  /*05e0*/  UISETP.GE.AND UP0, UPT, UR8, 0x1, UPT ;  /* 0x000000010800788c */ /* 0x000fd2000bf06270 */
[----:B------:R-:W-:Y:S05]  /*05f0*/  BRA.U !UP0, `(.L_x_291) ;  /* 0x0000006508407547 */ /* 0x000fea000b800000 */
[----:B------:R-:W4:Y:S01]  /*0600*/  LDCU UR4, c[0x3][0x4c] ;  /* 0x00c00980ff0477ac */ /* 0x000f220008000800 */
[----:B------:R-:W-:Y:S02]  /*0610*/  UIADD3 UR12, UPT, UPT, UR7, -0x1, URZ ;  /* 0xffffffff070c7890 */ /* 0x000fe4000fffe0ff */
[----:B----4-:R-:W-:-:S09]  /*0620*/  UISETP.GE.AND UP0, UPT, UR4, 0x1, UPT ;  /* 0x000000010400788c */ /* 0x010fd2000bf06270 */
[----:B------:R-:W-:Y:S05]  /*0630*/  BRA.U !UP0, `(.L_x_292) ;  /* 0x0000002d086c7547 */ /* 0x000fea000b800000 */
[----:B------:R-:W-:-:S09]  /*0640*/  UISETP.GE.AND UP0, UPT, UR7, 0x1, UPT ;  /* 0x000000010700788c */ /* 0x000fd2000bf06270 */
[----:B------:R-:W-:Y:S05]  /*0650*/  BRA.U !UP0, `(.L_x_293) ;  /* 0x0000001908a87547 */ /* 0x000fea000b800000 */
[----:B------:R-:W-:Y:S02]  /*0660*/  UIADD3 UR13, UPT, UPT, UR7, 0xf, URZ ;  /* 0x0000000f070d7890 */ /* 0x000fe4000fffe0ff */
[----:B------:R-:W-:Y:S02]  /*0670*/  UIADD3 UR6, UPT, UPT, UR7, 0x7, URZ ;  /* 0x0000000707067890 */ /* 0x000fe4000fffe0ff */
[----:B------:R-:W-:Y:S02]  /*0680*/  ULOP3.LUT UR4, UR7, 0xf, URZ, 0xc0, !UPT ;  /* 0x0000000f07047892 */ /* 0x000fe4000f8ec0ff */
[----:B------:R-:W-:Y:S02]  /*0690*/  ULOP3.LUT UR9, UR7, 0x7, URZ, 0xc0, !UPT ;  /* 0x0000000707097892 */ /* 0x000fe4000f8ec0ff */
[----:B------:R-:W-:Y:S02]  /*06a0*/  ULOP3.LUT UR14, UR7, 0x7ffffff0, URZ, 0xc0, !UPT ;  /* 0x7ffffff0070e7892 */ /* 0x000fe4000f8ec0ff */
[----:B------:R-:W-:-:S02]  /*06b0*/  ULOP3.LUT UR8, UR7, 0x3, URZ, 0xc0, !UPT ;  /* 0x0000000307087892 */ /* 0x000fc4000f8ec0ff */
[----:B------:R-:W-:Y:S02]  /*06c0*/  ULOP3.LUT UR5, UR13, 0xf, URZ, 0xc0, !UPT ;  /* 0x0000000f0d057892 */ /* 0x000fe4000f8ec0ff */
[----:B------:R-:W-:Y:S02]  /*06d0*/  ULOP3.LUT UR7, UR6, 0x7, URZ, 0xc0, !UPT ;  /* 0x0000000706077892 */ /* 0x000fe4000f8ec0ff */
[----:B------:R-:W-:Y:S02]  /*06e0*/  UIADD3 UR4, UPT, UPT, UR4, -0x1, URZ ;  /* 0xffffffff04047890 */ /* 0x000fe4000fffe0ff */
[----:B------:R-:W-:Y:S02]  /*06f0*/  UIADD3 UR5, UPT, UPT, UR5, -0x1, URZ ;  /* 0xffffffff05057890 */ /* 0x000fe4000fffe0ff */
[----:B------:R-:W-:Y:S02]  /*0700*/  UIADD3 UR7, UPT, UPT, UR7, -0x1, URZ ;  /* 0xffffffff07077890 */ /* 0x000fe4000fffe0ff */
[----:B------:R-:W-:-:S02]  /*0710*/  UISETP.GE.U32.AND UP2, UPT, UR4, 0x7, UPT ;  /* 0x000000070400788c */ /* 0x000fc4000bf46070 */
[----:B------:R-:W-:Y:S02]  /*0720*/  ULOP3.LUT UR6, UR6, 0x3, URZ, 0xc0, !UPT ;  /* 0x0000000306067892 */ /* 0x000fe4000f8ec0ff */
[----:B------:R-:W-:Y:S02]  /*0730*/  UISETP.GE.U32.AND UP1, UPT, UR5, 0x7, UPT ;  /* 0x000000070500788c */ /* 0x000fe4000bf26070 */
[----:B------:R-:W-:Y:S01]  /*0740*/  UISETP.GE.U32.AND UP0, UPT, UR7, 0x3, UPT ;  /* 0x000000030700788c */ /* 0x000fe2000bf06070 */
[----:B------:R-:W-:-:S10]  /*0750*/  UMOV UR4, URZ ;  /* 0x000000ff00047c82 */ /* 0x000fd40008000000 */
.L_x_307:
[----:B----4-:R-:W4:Y:S01]  /*0760*/  LDCU UR5, c[0x3][0x60] ;  /* 0x00c00c00ff0577ac */ /* 0x010f220008000800 */
[----:B-----5:R-:W-:Y:S01]  /*0770*/  SHF.R.U32.HI R0, RZ, 0x2, R15 ;  /* 0x00000002ff007819 */ /* 0x020fe2000001160f */
[----:B012---:R-:W-:Y:S01]  /*0780*/  IMAD.SHL.U32 R8, R13, 0x10, RZ ;  /* 0x000000100d087824 */ /* 0x007fe200078e00ff */
[----:B---3--:R-:W-:Y:S01]  /*0790*/  CS2R R30, SRZ ;  /* 0x00000000001e7805 */ /* 0x008fe2000001ff00 */
[----:B------:R-:W-:Y:S01]  /*07a0*/  VIADD R14, R14, 0x587c5 ;  /* 0x000587c50e0e7836 */ /* 0x000fe20000000000 */
[----:B------:R-:W-:Y:S01]  /*07b0*/  LOP3.LUT R0, R0, R15, RZ, 0x3c, !PT ;  /* 0x0000000f00007212 */ /* 0x000fe200078e3cff */
[----:B------:R-:W0:Y:S04]  /*07c0*/  LDCU.64 UR16, c[0x3][0x48] ;  /* 0x00c00900ff1077ac */ /* 0x000e280008000a00 */
[----:B------:R-:W-:-:S05]  /*07d0*/  IMAD.SHL.U32 R15, R0, 0x2, RZ ;  /* 0x00000002000f7824 */ /* 0x000fca00078e00ff */
[----:B------:R-:W-:Y:S01]  /*07e0*/  LOP3.LUT R15, R13, R8, R15, 0x96, !PT ;  /* 0x000000080d0f7212 */ /* 0x000fe200078e960f */
[----:B----4-:R-:W4:Y:S03]  /*07f0*/  I2F.U32.RP R24, UR5 ;  /* 0x0000000500187d06 */ /* 0x010f260008209000 */
[----:B------:R-:W-:Y:S01]  /*0800*/  LOP3.LUT R25, R15, R0, RZ, 0x3c, !PT ;  /* 0x000000000f197212 */ /* 0x000fe200078e3cff */
[----:B------:R-:W-:Y:S01]  /*0810*/  IMAD.MOV.U32 R15, RZ, RZ, R22 ;  /* 0x000000ffff0f7224 */ /* 0x000fe200078e0016 */
[----:B------:R-:W-:Y:S01]  /*0820*/  ISETP.NE.U32.AND P1, PT, RZ, UR5, PT ;  /* 0x00000005ff007c0c */ /* 0x000fe2000bf25070 */
[----:B------:R-:W-:Y:S01]  /*0830*/  IMAD.MOV.U32 R22, RZ, RZ, R23 ;  /* 0x000000ffff167224 */ /* 0x000fe200078e0017 */
[----:B------:R-:W-:Y:S01]  /*0840*/  MOV R23, R12 ;  /* 0x0000000c00177202 */ /* 0x000fe20000000f00 */
[----:B------:R-:W-:Y:S02]  /*0850*/  IMAD.IADD R8, R25, 0x1, R14 ;  /* 0x0000000119087824 */ /* 0x000fe400078e020e */
[----:B------:R-:W-:-:S02]  /*0860*/  IMAD.MOV.U32 R12, RZ, RZ, R13 ;  /* 0x000000ffff0c7224 */ /* 0x000fc400078e000d */
[----:B------:R-:W-:Y:S01]  /*0870*/  IMAD.MOV.U32 R13, RZ, RZ, R25 ;  /* 0x000000ffff0d7224 */ /* 0x000fe200078e0019 */
[----:B----4-:R-:W0:Y:S02]  /*0880*/  MUFU.RCP R24, R24 ;  /* 0x0000001800187308 */ /* 0x010e240000001000 */
[----:B0123--:R-:W-:Y:S02]  /*0890*/  VIADD R20, R24, 0xffffffe ;  /* 0x0ffffffe18147836 */ /* 0x00ffe40000000000 */
[----:B------:R-:W-:-:S04]  /*08a0*/  IMAD.U32 R24, RZ, RZ, UR16 ;  /* 0x00000010ff187e24 */ /* 0x000fc8000f8e00ff */
[----:B------:R0:W1:Y:S02]  /*08b0*/  F2I.FTZ.U32.TRUNC.NTZ R21, R20 ;  /* 0x0000001400157305 */ /* 0x000064000021f000 */
[----:B0-----:R-:W-:Y:S01]  /*08c0*/  IMAD.MOV.U32 R20, RZ, RZ, RZ ;  /* 0x000000ffff147224 */ /* 0x001fe200078e00ff */
[----:B-1----:R-:W-:-:S05]  /*08d0*/  IADD3 R27, PT, PT, RZ, -R21, RZ ;  /* 0x80000015ff1b7210 */ /* 0x002fca0007ffe0ff */
[----:B------:R-:W-:-:S04]  /*08e0*/  IMAD R27, R27, UR5, RZ ;  /* 0x000000051b1b7c24 */ /* 0x000fc8000f8e02ff */
[----:B------:R-:W-:-:S06]  /*08f0*/  IMAD.HI.U32 R21, R21, R27, R20 ;  /* 0x0000001b15157227 */ /* 0x000fcc00078e0014 */
[----:B------:R-:W-:-:S05]  /*0900*/  IMAD.HI.U32 R21, R21, R8, RZ ;  /* 0x0000000815157227 */ /* 0x000fca00078e00ff */
[----:B------:R-:W-:-:S05]  /*0910*/  IADD3 R21, PT, PT, -R21, RZ, RZ ;  /* 0x000000ff15157210 */ /* 0x000fca0007ffe1ff */
[----:B------:R-:W-:-:S05]  /*0920*/  IMAD R8, R21, UR5, R8 ;  /* 0x0000000515087c24 */ /* 0x000fca000f8e0208 */
[----:B------:R-:W-:-:S13]  /*0930*/  ISETP.GE.U32.AND P0, PT, R8, UR5, PT ;  /* 0x0000000508007c0c */ /* 0x000fda000bf06070 */
[----:B------:R-:W-:-:S05]  /*0940*/  @P0 VIADD R8, R8, -UR5 ;  /* 0x8000000508080c36 */ /* 0x000fca0008000000 */
[----:B------:R-:W-:-:S13]  /*0950*/  ISETP.GE.U32.AND P0, PT, R8, UR5, PT ;  /* 0x0000000508007c0c */ /* 0x000fda000bf06070 */
[----:B------:R-:W-:Y:S01]  /*0960*/  @P0 VIADD R8, R8, -UR5 ;  /* 0x8000000508080c36 */ /* 0x000fe20008000000 */
[----:B------:R-:W-:-:S05]  /*0970*/  @!P1 LOP3.LUT R8, RZ, UR5, RZ, 0x33, !PT ;  /* 0x00000005ff089c12 */ /* 0x000fca000f8e33ff */
[----:B------:R-:W-:-:S07]  /*0980*/  IMAD.MOV.U32 R0, RZ, RZ, R8 ;  /* 0x000000ffff007224 */ /* 0x000fce00078e0008 */
.L_x_296:
[----:B------:R-:W-:Y:S01]  /*0990*/  BSSY.RECONVERGENT B0, `(.L_x_294) ;  /* 0x000000c000007945 */ /* 0x000fe20003800200 */
[----:B------:R-:W-:Y:S01]  /*09a0*/  UMOV UR5, UR17 ;  /* 0x0000001100057c82 */ /* 0x000fe20008000000 */
[----:B------:R-:W-:Y:S01]  /*09b0*/  LEA R25, R24, UR17, 0x6 ;  /* 0x0000001118197c11 */ /* 0x000fe2000f8e30ff */
[----:B------:R-:W-:Y:S02]  /*09c0*/  UIADD3 UR17, UPT, UPT, UR17, -0x1, URZ ;  /* 0xffffffff11117890 */ /* 0x000fe4000fffe0ff */
[----:B------:R-:W-:-:S11]  /*09d0*/  UISETP.GT.AND UP3, UPT, UR5, 0x1, UPT ;  /* 0x000000010500788c */ /* 0x000fd6000bf64270 */
.L_x_295:
[----:B------:R-:W0:Y:S01]  /*09e0*/  LDC.64 R20, c[0x4][0x40] ;  /* 0x01001000ff147b82 */ /* 0x000e220000000a00 */
[----:B------:R-:W-:-:S04]  /*09f0*/  VIADD R25, R25, 0xffffffc0 ;  /* 0xffffffc019197836 */ /* 0x000fc80000000000 */
[----:B0-----:R-:W-:-:S05]  /*0a00*/  IMAD.WIDE R20, R25, 0x4, R20 ;  /* 0x0000000419147825 */ /* 0x001fca00078e0214 */
[----:B------:R-:W2:Y:S01]  /*0a10*/  LDG.E R27, desc[UR10][R20.64] ;  /* 0x0000000a141b7981 */ /* 0x000ea2000c1e1900 */
[----:B------:R-:W-:Y:S01]  /*0a20*/  VIADD R24, R24, 0xffffffff ;  /* 0xffffffff18187836 */ /* 0x000fe20000000000 */
[----:B--2---:R-:W-:-:S13]  /*0a30*/  ISETP.GE.U32.AND P0, PT, R0, R27, PT ;  /* 0x0000001b0000720c */ /* 0x004fda0003f06070 */
[----:B------:R-:W-:Y:S05]  /*0a40*/  @!P0 BRA `(.L_x_295) ;  /* 0xfffffffc00e48947 */ /* 0x000fea000383ffff */
[----:B------:R-:W-:Y:S05]  /*0a50*/  BSYNC.RECONVERGENT B0 ;  /* 0x0000000000007941 */ /* 0x000fea0003800200 */
.L_x_294:
[----:B------:R-:W-:Y:S02]  /*0a60*/  HFMA2 R25, -RZ, RZ, 0, 5.9604644775390625e-08 ;  /* 0x00000001ff197431 */ /* 0x000fe400000001ff */
[----:B------:R-:W-:-:S03]  /*0a70*/  IMAD.IADD R0, R0, 0x1, -R27 ;  /* 0x0000000100007824 */ /* 0x000fc600078e0a1b */
[CC--:B------:R-:W-:Y:S02]  /*0a80*/  SHF.L.U32 R21, R25.reuse, R24.reuse, RZ ;  /* 0x0000001819157219 */ /* 0x0c0fe400000006ff */
[----:B------:R-:W-:Y:S02]  /*0a90*/  SHF.L.U64.HI R20, R25, R24, RZ ;  /* 0x0000001819147219 */ /* 0x000fe400000102ff */
[----:B------:R-:W-:Y:S02]  /*0aa0*/  LOP3.LUT R30, R21, R30, RZ, 0xfc, !PT ;  /* 0x0000001e151e7212 */ /* 0x000fe400078efcff */
[----:B------:R-:W-:Y:S01]  /*0ab0*/  LOP3.LUT R31, R20, R31, RZ, 0xfc, !PT ;  /* 0x0000001f141f7212 */ /* 0x000fe200078efcff */
[----:B------:R-:W-:Y:S06]  /*0ac0*/  BRA.U UP3, `(.L_x_296) ;  /* 0xfffffffd03b07547 */ /* 0x000fec000b83ffff */
[----:B------:R-:W0:Y:S01]  /*0ad0*/  LDCU.128 UR16, c[0x0][0x380] ;  /* 0x00007000ff1077ac */ /* 0x000e220008000c00 */
[----:B------:R-:W1:Y:S01]  /*0ae0*/  LDC R25, c[0x3][0x64] ;  /* 0x00c01900ff197b82 */ /* 0x000e620000000800 */
[C---:B------:R-:W-:Y:S01]  /*0af0*/  IADD3 RZ, P0, PT, R5.reuse, UR4, RZ ;  /* 0x0000000405ff7c10 */ /* 0x040fe2000ff1e0ff */
[----:B------:R-:W-:Y:S01]  /*0b00*/  VIADD R29, R5, UR4 ;  /* 0x00000004051d7c36 */ /* 0x000fe20008000000 */
[----:B------:R-:W-:-:S05]  /*0b10*/  SHF.R.S32.HI R0, RZ, 0x1f, R5 ;  /* 0x0000001fff007819 */ /* 0x000fca0000011405 */
[----:B------:R-:W-:Y:S01]  /*0b20*/  IMAD.X R0, RZ, RZ, R0, P0 ;  /* 0x000000ffff007224 */ /* 0x000fe200000e0600 */
[----:B------:R-:W2:Y:S01]  /*0b30*/  LDC.64 R20, c[0x0][0x3a8] ;  /* 0x0000ea00ff147b82 */ /* 0x000ea20000000a00 */
[C---:B0-----:R-:W-:Y:S02]  /*0b40*/  LEA R26, P1, R29.reuse, UR16, 0x3 ;  /* 0x000000101d1a7c11 */ /* 0x041fe4000f8218ff */
[C---:B------:R-:W-:Y:S02]  /*0b50*/  LEA R28, P0, R29.reuse, UR18, 0x2 ;  /* 0x000000121d1c7c11 */ /* 0x040fe4000f8010ff */
[C-C-:B------:R-:W-:Y:S02]  /*0b60*/  LEA.HI.X R27, R29.reuse, UR17, R0.reuse, 0x3, P1 ;  /* 0x000000111d1b7c11 */ /* 0x140fe400088f1c00 */
[----:B------:R-:W-:Y:S01]  /*0b70*/  LEA.HI.X R29, R29, UR19, R0, 0x2, P0 ;  /* 0x000000131d1d7c11 */ /* 0x000fe200080f1400 */
[C---:B-1----:R-:W-:Y:S01]  /*0b80*/  IMAD R33, R25.reuse, UR4, RZ ;  /* 0x0000000419217c24 */ /* 0x042fe2000f8e02ff */
[----:B------:R-:W-:Y:S01]  /*0b90*/  ISETP.GE.U32.AND P0, PT, R25, 0x10, PT ;  /* 0x000000101900780c */ /* 0x000fe20003f06070 */
[----:B------:R0:W-:Y:S03]  /*0ba0*/  STG.E.64 desc[UR10][R26.64], R30 ;  /* 0x0000001e1a007986 */ /* 0x0001e6000c101b0a */
[----:B------:R-:W-:Y:S01]  /*0bb0*/  IADD3 RZ, P1, PT, R33, R6, RZ ;  /* 0x0000000621ff7210 */ /* 0x000fe20007f3e0ff */
[----:B------:R0:W-:Y:S01]  /*0bc0*/  STG.E desc[UR10][R28.64], R8 ;  /* 0x000000081c007986 */ /* 0x0001e2000c10190a */
[----:B------:R-:W-:-:S03]  /*0bd0*/  IMAD R33, R8, R25, RZ ;  /* 0x0000001908217224 */ /* 0x000fc600078e02ff */
[----:B------:R-:W-:Y:S02]  /*0be0*/  IMAD.X R0, RZ, RZ, R9, P1 ;  /* 0x000000ffff007224 */ /* 0x000fe400008e0609 */
[----:B--2---:R-:W-:-:S04]  /*0bf0*/  IMAD.WIDE.U32 R20, R33, 0x4, R20 ;  /* 0x0000000421147825 */ /* 0x004fc800078e0014 */
[----:B------:R-:W-:Y:S01]  /*0c00*/  IMAD.MOV.U32 R33, RZ, RZ, RZ ;  /* 0x000000ffff217224 */ /* 0x000fe200078e00ff */
[----:B------:R-:W-:Y:S06]  /*0c10*/  @!P0 BRA `(.L_x_297) ;  /* 0x0000000000b08947 */ /* 0x000fec0003800000 */
[----:B0-----:R-:W-:Y:S01]  /*0c20*/  MOV R31, RZ ;  /* 0x000000ff001f7202 */ /* 0x001fe20000000f00 */
[----:B------:R-:W0:Y:S06]  /*0c30*/  LDCU.64 UR16, c[0x0][0x390] ;  /* 0x00007200ff1077ac */ /* 0x000e2c0008000a00 */
.L_x_298:
[----:B------:R-:W-:-:S05]  /*0c40*/  IMAD.WIDE.U32 R26, R31, 0x4, R20 ;  /* 0x000000041f1a7825 */ /* 0x000fca00078e0014 */
[----:B----4-:R-:W2:Y:S01]  /*0c50*/  LDG.E R33, desc[UR10][R26.64] ;  /* 0x0000000a1a217981 */ /* 0x010ea2000c1e1900 */
[----:B------:R-:W-:-:S05]  /*0c60*/  IMAD R8, R25, UR4, R6 ;  /* 0x0000000419087c24 */ /* 0x000fca000f8e0206 */
[----:B------:R-:W-:-:S05]  /*0c70*/  IADD3 R8, P0, PT, R31, R8, RZ ;  /* 0x000000081f087210 */ /* 0x000fca0007f1e0ff */
[----:B------:R-:W-:Y:S01]  /*0c80*/  IMAD.X R29, RZ, RZ, R0, P0 ;  /* 0x000000ffff1d7224 */ /* 0x000fe200000e0600 */
[----:B0-----:R-:W-:-:S04]  /*0c90*/  LEA R28, P0, R8, UR16, 0x2 ;  /* 0x00000010081c7c11 */ /* 0x001fc8000f8010ff */
[----:B------:R-:W-:-:S05]  /*0ca0*/  LEA.HI.X R29, R8, UR17, R29, 0x2, P0 ;  /* 0x00000011081d7c11 */ /* 0x000fca00080f141d */
        /* <DEDUP_REMOVED lines=30> */
[----:B------:R-:W-:-:S05]  /*0e90*/  VIADD R31, R31, 0x10 ;  /* 0x000000101f1f7836 */ /* 0x000fca0000000000 */
[----:B------:R-:W-:Y:S01]  /*0ea0*/  ISETP.NE.AND P0, PT, R31, UR14, PT ;  /* 0x0000000e1f007c0c */ /* 0x000fe2000bf05270 */
[----:B--2---:R4:W-:-:S12]  /*0eb0*/  STG.E desc[UR10][R28.64+0x3c], R8 ;  /* 0x00003c081c007986 */ /* 0x0049d8000c10190a */
[----:B------:R-:W-:Y:S05]  /*0ec0*/  @P0 BRA `(.L_x_298) ;  /* 0xfffffffc005c0947 */ /* 0x000fea000383ffff */
[----:B----4-:R-:W-:-:S07]  /*0ed0*/  IMAD.U32 R33, RZ, RZ, UR14 ;  /* 0x0000000eff217e24 */ /* 0x010fce000f8e00ff */
.L_x_297:
[----:B------:R-:W1:Y:S02]  /*0ee0*/  LDCU UR5, c[0x3][0x64] ;  /* 0x00c00c80ff0577ac */ /* 0x000e640008000800 */
[----:B-1----:R-:W-:-:S04]  /*0ef0*/  ULOP3.LUT UR5, UR5, 0xf, URZ, 0xc0, !UPT ;  /* 0x0000000f05057892 */ /* 0x002fc8000f8ec0ff */
[----:B------:R-:W-:-:S09]  /*0f00*/  UISETP.NE.AND UP3, UPT, UR5, URZ, UPT ;  /* 0x000000ff0500728c */ /* 0x000fd2000bf65270 */
[----:B------:R-:W-:Y:S05]  /*0f10*/  BRA.U !UP3, `(.L_x_299) ;  /* 0x000000050b047547 */ /* 0x000fea000b800000 */
[----:B------:R-:W-:Y:S01]  /*0f20*/  UISETP.NE.AND UP3, UPT, UR9, URZ, UPT ;  /* 0x000000ff0900728c */ /* 0x000fe2000bf65270 */
[----:B------:R-:W-:Y:S10]  /*0f30*/  BRA.U !UP2, `(.L_x_300) ;  /* 0x000000010a607547 */ /* 0x000ff4000b800000 */
[----:B0-----:R-:W-:Y:S01]  /*0f40*/  IMAD.WIDE.U32 R26, R33, 0x4, R20 ;  /* 0x00000004211a7825 */ /* 0x001fe200078e0014 */
[----:B------:R-:W0:Y:S04]  /*0f50*/  LDCU.64 UR16, c[0x0][0x390] ;  /* 0x00007200ff1077ac */ /* 0x000e280008000a00 */
[----:B------:R-:W2:Y:S01]  /*0f60*/  LDG.E R31, desc[UR10][R26.64] ;  /* 0x0000000a1a1f7981 */ /* 0x000ea2000c1e1900 */
        /* <DEDUP_REMOVED lines=21> */
.L_x_300:
[----:B------:R-:W-:Y:S05]  /*10c0*/  BRA.U !UP3, `(.L_x_299) ;  /* 0x000000010b987547 */ /* 0x000fea000b800000 */
[----:B------:R-:W-:Y:S02]  /*10d0*/  UIADD3 UR5, UPT, UPT, UR9, -0x1, URZ ;  /* 0xffffffff09057890 */ /* 0x000fe4000fffe0ff */
[----:B------:R-:W-:Y:S02]  /*10e0*/  UISETP.NE.AND UP4, UPT, UR8, URZ, UPT ;  /* 0x000000ff0800728c */ /* 0x000fe4000bf85270 */
[----:B------:R-:W-:-:S09]  /*10f0*/  UISETP.GE.U32.AND UP3, UPT, UR5, 0x3, UPT ;  /* 0x000000030500788c */ /* 0x000fd2000bf66070 */
[----:B------:R-:W-:Y:S05]  /*1100*/  BRA.U !UP3, `(.L_x_301) ;  /* 0x000000010b407547 */ /* 0x000fea000b800000 */
[----:B0-----:R-:W-:Y:S01]  /*1110*/  IMAD.WIDE.U32 R26, R33, 0x4, R20 ;  /* 0x00000004211a7825 */ /* 0x001fe200078e0014 */
[----:B------:R-:W0:Y:S04]  /*1120*/  LDCU.64 UR16, c[0x0][0x390] ;  /* 0x00007200ff1077ac */ /* 0x000e280008000a00 */
[----:B--2---:R-:W2:Y:S01]  /*1130*/  LDG.E R31, desc[UR10][R26.64] ;  /* 0x0000000a1a1f7981 */ /* 0x004ea2000c1e1900 */
[----:B------:R-:W-:-:S05]  /*1140*/  IMAD R8, R25, UR4, R6 ;  /* 0x0000000419087c24 */ /* 0x000fca000f8e0206 */
[----:B------:R-:W-:-:S04]  /*1150*/  IADD3 R8, P0, PT, R33, R8, RZ ;  /* 0x0000000821087210 */ /* 0x000fc80007f1e0ff */
[----:B------:R-:W-:Y:S02]  /*1160*/  IADD3.X R29, PT, PT, RZ, R0, RZ, P0, !PT ;  /* 0x00000000ff1d7210 */ /* 0x000fe400007fe4ff */
[----:B0-----:R-:W-:-:S04]  /*1170*/  LEA R28, P0, R8, UR16, 0x2 ;  /* 0x00000010081c7c11 */ /* 0x001fc8000f8010ff */
[----:B------:R-:W-:-:S05]  /*1180*/  LEA.HI.X R29, R8, UR17, R29, 0x2, P0 ;  /* 0x00000011081d7c11 */ /* 0x000fca00080f141d */
        /* <DEDUP_REMOVED lines=8> */
.L_x_301:
[----:B------:R-:W-:Y:S05]  /*1210*/  BRA.U !UP4, `(.L_x_299) ;  /* 0x000000010c447547 */ /* 0x000fea000b800000 */
[----:B0-----:R-:W-:Y:S01]  /*1220*/  IMAD.WIDE.U32 R26, R33, 0x4, R20 ;  /* 0x00000004211a7825 */ /* 0x001fe200078e0014 */
[----:B------:R-:W0:Y:S04]  /*1230*/  LDCU.64 UR16, c[0x0][0x390] ;  /* 0x00007200ff1077ac */ /* 0x000e280008000a00 */
[----:B-12---:R-:W2:Y:S01]  /*1240*/  LDG.E R31, desc[UR10][R26.64] ;  /* 0x0000000a1a1f7981 */ /* 0x006ea2000c1e1900 */
[----:B------:R-:W-:Y:S01]  /*1250*/  IMAD R8, R25, UR4, R6 ;  /* 0x0000000419087c24 */ /* 0x000fe2000f8e0206 */
[----:B------:R-:W-:-:S04]  /*1260*/  UISETP.NE.AND UP3, UPT, UR8, 0x1, UPT ;  /* 0x000000010800788c */ /* 0x000fc8000bf65270 */
[----:B------:R-:W-:-:S05]  /*1270*/  IADD3 R33, P0, PT, R33, R8, RZ ;  /* 0x0000000821217210 */ /* 0x000fca0007f1e0ff */
[----:B------:R-:W-:Y:S01]  /*1280*/  IMAD.X R0, RZ, RZ, R0, P0 ;  /* 0x000000ffff007224 */ /* 0x000fe200000e0600 */
[----:B0-----:R-:W-:-:S04]  /*1290*/  LEA R28, P0, R33, UR16, 0x2 ;  /* 0x00000010211c7c11 */ /* 0x001fc8000f8010ff */
[----:B------:R-:W-:-:S05]  /*12a0*/  LEA.HI.X R29, R33, UR17, R0, 0x2, P0 ;  /* 0x00000011211d7c11 */ /* 0x000fca00080f1400 */
[----:B--2---:R3:W-:Y:S01]  /*12b0*/  STG.E desc[UR10][R28.64], R31 ;  /* 0x0000001f1c007986 */ /* 0x0047e2000c10190a */
[----:B------:R-:W-:Y:S05]  /*12c0*/  BRA.U !UP3, `(.L_x_299) ;  /* 0x000000010b187547 */ /* 0x000fea000b800000 */
[----:B---3--:R-:W2:Y:S01]  /*12d0*/  LDG.E R31, desc[UR10][R26.64+0x4] ;  /* 0x0000040a1a1f7981 */ /* 0x008ea2000c1e1900 */
[----:B------:R-:W-:-:S03]  /*12e0*/  UISETP.NE.AND UP3, UPT, UR8, 0x2, UPT ;  /* 0x000000020800788c */ /* 0x000fc6000bf65270 */
[----:B--2---:R4:W-:Y:S06]  /*12f0*/  STG.E desc[UR10][R28.64+0x4], R31 ;  /* 0x0000041f1c007986 */ /* 0x0049ec000c10190a */
[----:B------:R-:W-:Y:S05]  /*1300*/  BRA.U !UP3, `(.L_x_299) ;  /* 0x000000010b087547 */ /* 0x000fea000b800000 */
[----:B------:R-:W2:Y:S04]  /*1310*/  LDG.E R27, desc[UR10][R26.64+0x8] ;  /* 0x0000080a1a1b7981 */ /* 0x000ea8000c1e1900 */
[----:B--2---:R0:W-:Y:S02]  /*1320*/  STG.E desc[UR10][R28.64+0x8], R27 ;  /* 0x0000081b1c007986 */ /* 0x0041e4000c10190a */
.L_x_299:
[----:B------:R-:W-:-:S13]  /*1330*/  ISETP.GT.AND P0, PT, R25, 0x1, PT ;  /* 0x000000011900780c */ /* 0x000fda0003f04270 */
[----:B------:R-:W-:Y:S05]  /*1340*/  @!P0 BRA `(.L_x_302) ;  /* 0x0000000c00588947 */ /* 0x000fea0003800000 */
[----:B------:R-:W-:Y:S02]  /*1350*/  VIADD R25, R25, 0xfffffffe ;  /* 0xfffffffe19197836 */ /* 0x000fe40000000000 */
[----:B0-----:R-:W-:-:S03]  /*1360*/  IMAD.MOV.U32 R27, RZ, RZ, RZ ;  /* 0x000000ffff1b7224 */ /* 0x001fc600078e00ff */
[----:B------:R-:W-:-:S13]  /*1370*/  ISETP.GE.U32.AND P0, PT, R25, 0xf, PT ;  /* 0x0000000f1900780c */ /* 0x000fda0003f06070 */
[----:B------:R-:W-:Y:S05]  /*1380*/  @!P0 BRA `(.L_x_303) ;  /* 0x00000004009c8947 */ /* 0x000fea0003800000 */
[----:B------:R-:W-:-:S07]  /*1390*/  IMAD.MOV.U32 R27, RZ, RZ, RZ ;  /* 0x000000ffff1b7224 */ /* 0x000fce00078e00ff */
.L_x_304:
[----:B--2---:R-:W-:-:S05]  /*13a0*/  IMAD.WIDE.U32 R24, R27, 0x4, R20 ;  /* 0x000000041b187825 */ /* 0x004fca00078e0014 */
[----:B01-34-:R-:W2:Y:S02]  /*13b0*/  LDG.E R29, desc[UR10][R24.64] ;  /* 0x0000000a181d7981 */ /* 0x01bea4000c1e1900 */
[----:B--2---:R-:W-:-:S04]  /*13c0*/  IADD3 R28, P0, PT, R29, R4, RZ ;  /* 0x000000041d1c7210 */ /* 0x004fc80007f1e0ff */
[----:B------:R-:W-:-:S05]  /*13d0*/  IADD3.X R29, PT, PT, RZ, R7, RZ, P0, !PT ;  /* 0x00000007ff1d7210 */ /* 0x000fca00007fe4ff */
[----:B------:R-:W2:Y:S02]  /*13e0*/  LDG.E.U8 R0, desc[UR10][R28.64] ;  /* 0x0000000a1c007981 */ /* 0x000ea4000c1e1100 */
[----:B--2---:R-:W-:-:S05]  /*13f0*/  VIADD R35, R0, 0x1 ;  /* 0x0000000100237836 */ /* 0x004fca0000000000 */
[----:B------:R0:W-:Y:S04]  /*1400*/  STG.E.U8 desc[UR10][R28.64], R35 ;  /* 0x000000231c007986 */ /* 0x0001e8000c10110a */
[----:B------:R-:W2:Y:S02]  /*1410*/  LDG.E R31, desc[UR10][R24.64+0x4] ;  /* 0x0000040a181f7981 */ /* 0x000ea4000c1e1900 */
[----:B--2---:R-:W-:-:S05]  /*1420*/  IADD3 R30, P0, PT, R31, R4, RZ ;  /* 0x000000041f1e7210 */ /* 0x004fca0007f1e0ff */
[----:B------:R-:W-:-:S05]  /*1430*/  IMAD.X R31, RZ, RZ, R7, P0 ;  /* 0x000000ffff1f7224 */ /* 0x000fca00000e0607 */
[----:B------:R-:W2:Y:S02]  /*1440*/  LDG.E.U8 R0, desc[UR10][R30.64] ;  /* 0x0000000a1e007981 */ /* 0x000ea4000c1e1100 */
[----:B--2---:R-:W-:-:S05]  /*1450*/  VIADD R37, R0, 0x1 ;  /* 0x0000000100257836 */ /* 0x004fca0000000000 */
[----:B------:R1:W-:Y:S04]  /*1460*/  STG.E.U8 desc[UR10][R30.64], R37 ;  /* 0x000000251e007986 */ /* 0x0003e8000c10110a */
[----:B------:R-:W2:Y:S02]  /*1470*/  LDG.E R33, desc[UR10][R24.64+0x8] ;  /* 0x0000080a18217981 */ /* 0x000ea4000c1e1900 */
[----:B--2---:R-:W-:-:S05]  /*1480*/  IADD3 R32, P0, PT, R33, R4, RZ ;  /* 0x0000000421207210 */ /* 0x004fca0007f1e0ff */
[----:B------:R-:W-:-:S05]  /*1490*/  IMAD.X R33, RZ, RZ, R7, P0 ;  /* 0x000000ffff217224 */ /* 0x000fca00000e0607 */
[----:B------:R-:W0:Y:S02]  /*14a0*/  LDG.E.U8 R0, desc[UR10][R32.64] ;  /* 0x0000000a20007981 */ /* 0x000e24000c1e1100 */
[----:B0-----:R-:W-:-:S05]  /*14b0*/  VIADD R35, R0, 0x1 ;  /* 0x0000000100237836 */ /* 0x001fca0000000000 */
[----:B------:R0:W-:Y:S04]  /*14c0*/  STG.E.U8 desc[UR10][R32.64], R35 ;  /* 0x0000002320007986 */ /* 0x0001e8000c10110a */
[----:B------:R-:W2:Y:S02]  /*14d0*/  LDG.E R29, desc[UR10][R24.64+0xc] ;  /* 0x00000c0a181d7981 */ /* 0x000ea4000c1e1900 */
[----:B--2---:R-:W-:-:S04]  /*14e0*/  IADD3 R28, P0, PT, R29, R4, RZ ;  /* 0x000000041d1c7210 */ /* 0x004fc80007f1e0ff */
[----:B------:R-:W-:-:S05]  /*14f0*/  IADD3.X R29, PT, PT, RZ, R7, RZ, P0, !PT ;  /* 0x00000007ff1d7210 */ /* 0x000fca00007fe4ff */
[----:B------:R-:W1:Y:S02]  /*1500*/  LDG.E.U8 R0, desc[UR10][R28.64] ;  /* 0x0000000a1c007981 */ /* 0x000e64000c1e1100 */
[----:B-1----:R-:W-:-:S05]  /*1510*/  VIADD R37, R0, 0x1 ;  /* 0x0000000100257836 */ /* 0x002fca0000000000 */
        /* <DEDUP_REMOVED lines=8> */
[----:B--2---:R-:W-:-:S05]  /*15a0*/  IADD3 R32, P0, PT, R33, R4, RZ ;  /* 0x0000000421207210 */ /* 0x004fca0007f1e0ff */
[----:B------:R-:W-:-:S05]  /*15b0*/  IMAD.X R33, RZ, RZ, R7, P0 ;  /* 0x000000ffff217224 */ /* 0x000fca00000e0607 */
[----:B------:R-:W1:Y:S02]  /*15c0*/  LDG.E.U8 R0, desc[UR10][R32.64] ;  /* 0x0000000a20007981 */ /* 0x000e64000c1e1100 */
[----:B-1----:R-:W-:-:S05]  /*15d0*/  VIADD R37, R0, 0x1 ;  /* 0x0000000100257836 */ /* 0x002fca0000000000 */
[----:B------:R1:W-:Y:S04]  /*15e0*/  STG.E.U8 desc[UR10][R32.64], R37 ;  /* 0x0000002520007986 */ /* 0x0003e8000c10110a */
[----:B------:R-:W2:Y:S02]  /*15f0*/  LDG.E R29, desc[UR10][R24.64+0x18] ;  /* 0x0000180a181d7981 */ /* 0x000ea4000c1e1900 */
[----:B--2---:R-:W-:-:S04]  /*1600*/  IADD3 R28, P0, PT, R29, R4, RZ ;  /* 0x000000041d1c7210 */ /* 0x004fc80007f1e0ff */
[----:B------:R-:W-:-:S05]  /*1610*/  IADD3.X R29, PT, PT, RZ, R7, RZ, P0, !PT ;  /* 0x00000007ff1d7210 */ /* 0x000fca00007fe4ff */
        /* <DEDUP_REMOVED lines=54> */
[----:B------:R-:W1:Y:S01]  /*1980*/  LDG.E.U8 R0, desc[UR10][R28.64] ;  /* 0x0000000a1c007981 */ /* 0x000e62000c1e1100 */
[----:B------:R-:W-:Y:S01]  /*1990*/  ULOP3.LUT UR5, UR12, 0xfffffff0, URZ, 0xc0, !UPT ;  /* 0xfffffff00c057892 */ /* 0x000fe2000f8ec0ff */
[----:B------:R-:W-:-:S05]  /*19a0*/  VIADD R27, R27, 0x10 ;  /* 0x000000101b1b7836 */ /* 0x000fca0000000000 */
[----:B------:R-:W-:Y:S01]  /*19b0*/  ISETP.NE.AND P0, PT, R27, UR5, PT ;  /* 0x000000051b007c0c */ /* 0x000fe2000bf05270 */
[----:B-1----:R-:W-:-:S05]  /*19c0*/  VIADD R31, R0, 0x1 ;  /* 0x00000001001f7836 */ /* 0x002fca0000000000 */
[----:B------:R0:W-:Y:S07]  /*19d0*/  STG.E.U8 desc[UR10][R28.64], R31 ;  /* 0x0000001f1c007986 */ /* 0x0001ee000c10110a */
[----:B------:R-:W-:Y:S05]  /*19e0*/  @P0 BRA `(.L_x_304) ;  /* 0xfffffff8006c0947 */ /* 0x000fea000383ffff */
[----:B------:R-:W-:-:S07]  /*19f0*/  IMAD.U32 R27, RZ, RZ, UR5 ;  /* 0x00000005ff1b7e24 */ /* 0x000fce000f8e00ff */
.L_x_303:
[----:B------:R-:W-:-:S09]  /*1a00*/  ULOP3.LUT UP3, URZ, UR12, 0xf, URZ, 0xc0, !UPT ;  /* 0x0000000f0cff7892 */ /* 0x000fd2000f86c0ff */
[----:B------:R-:W-:Y:S05]  /*1a10*/  BRA.U !UP3, `(.L_x_302) ;  /* 0x000000050ba47547 */ /* 0x000fea000b800000 */
[----:B------:R-:W-:Y:S01]  /*1a20*/  ULOP3.LUT UP3, URZ, UR13, 0x7, URZ, 0xc0, !UPT ;  /* 0x000000070dff7892 */ /* 0x000fe2000f86c0ff */
[----:B------:R-:W-:Y:S10]  /*1a30*/  BRA.U !UP1, `(.L_x_305) ;  /* 0x0000000109c87547 */ /* 0x000ff4000b800000 */
[----:B--2---:R-:W-:-:S05]  /*1a40*/  IMAD.WIDE.U32 R24, R27, 0x4, R20 ;  /* 0x000000041b187825 */ /* 0x004fca00078e0014 */
[----:B01-34-:R-:W2:Y:S02]  /*1a50*/  LDG.E R29, desc[UR10][R24.64] ;  /* 0x0000000a181d7981 */ /* 0x01bea4000c1e1900 */
[----:B--2---:R-:W-:-:S05]  /*1a60*/  IADD3 R28, P0, PT, R29, R4, RZ ;  /* 0x000000041d1c7210 */ /* 0x004fca0007f1e0ff */
[----:B------:R-:W-:-:S05]  /*1a70*/  IMAD.X R29, RZ, RZ, R7, P0 ;  /* 0x000000ffff1d7224 */ /* 0x000fca00000e0607 */
[----:B------:R-:W2:Y:S02]  /*1a80*/  LDG.E.U8 R0, desc[UR10][R28.64] ;  /* 0x0000000a1c007981 */ /* 0x000ea4000c1e1100 */
[----:B--2---:R-:W-:-:S05]  /*1a90*/  VIADD R35, R0, 0x1 ;  /* 0x0000000100237836 */ /* 0x004fca0000000000 */
[----:B------:R0:W-:Y:S04]  /*1aa0*/  STG.E.U8 desc[UR10][R28.64], R35 ;  /* 0x000000231c007986 */ /* 0x0001e8000c10110a */
[----:B------:R-:W2:Y:S02]  /*1ab0*/  LDG.E R31, desc[UR10][R24.64+0x4] ;  /* 0x0000040a181f7981 */ /* 0x000ea4000c1e1900 */
        /* <DEDUP_REMOVED lines=39> */
[----:B------:R-:W-:Y:S02]  /*1d30*/  VIADD R27, R27, 0x8 ;  /* 0x000000081b1b7836 */ /* 0x000fe40000000000 */
[----:B-1----:R-:W-:-:S05]  /*1d40*/  VIADD R33, R0, 0x1 ;  /* 0x0000000100217836 */ /* 0x002fca0000000000 */
[----:B------:R0:W-:Y:S02]  /*1d50*/  STG.E.U8 desc[UR10][R30.64], R33 ;  /* 0x000000211e007986 */ /* 0x0001e4000c10110a */
.L_x_305:
[----:B------:R-:W-:Y:S05]  /*1d60*/  BRA.U !UP3, `(.L_x_302) ;  /* 0x000000010bd07547 */ /* 0x000fea000b800000 */
[----:B------:R-:W-:Y:S01]  /*1d70*/  UISETP.NE.AND UP3, UPT, UR6, URZ, UPT ;  /* 0x000000ff0600728c */ /* 0x000fe2000bf65270 */
        /* <DEDUP_REMOVED lines=11> */
[----:B------:R-:W2:Y:S02]  /*1e30*/  LDG.E.U8 R0, desc[UR10][R30.64] ;  /* 0x0000000a1e007981 */ /* 0x000ea4000c1e1100 */
[----:B--2---:R-:W-:-:S05]  /*1e40*/  IADD3 R37, PT, PT, R0, 0x1, RZ ;  /* 0x0000000100257810 */ /* 0x004fca0007ffe0ff */
        /* <DEDUP_REMOVED lines=10> */
[----:B------:R-:W1:Y:S01]  /*1ef0*/  LDG.E.U8 R0, desc[UR10][R28.64] ;  /* 0x0000000a1c007981 */ /* 0x000e62000c1e1100 */
[----:B------:R-:W-:Y:S02]  /*1f00*/  VIADD R27, R27, 0x4 ;  /* 0x000000041b1b7836 */ /* 0x000fe40000000000 */
[----:B-1----:R-:W-:-:S05]  /*1f10*/  VIADD R31, R0, 0x1 ;  /* 0x00000001001f7836 */ /* 0x002fca0000000000 */
[----:B------:R0:W-:Y:S02]  /*1f20*/  STG.E.U8 desc[UR10][R28.64], R31 ;  /* 0x0000001f1c007986 */ /* 0x0001e4000c10110a */
.L_x_306:
[----:B------:R-:W-:Y:S05]  /*1f30*/  BRA.U !UP3, `(.L_x_302) ;  /* 0x000000010b5c7547 */ /* 0x000fea000b800000 */
[----:B------:R-:W-:-:S05]  /*1f40*/  IMAD.WIDE.U32 R20, R27, 0x4, R20 ;  /* 0x000000041b147825 */ /* 0x000fca00078e0014 */
[----:B------:R-:W2:Y:S02]  /*1f50*/  LDG.E R25, desc[UR10][R20.64] ;  /* 0x0000000a14197981 */ /* 0x000ea4000c1e1900 */
[----:B--2---:R-:W-:-:S04]  /*1f60*/  IADD3 R24, P0, PT, R25, R4, RZ ;  /* 0x0000000419187210 */ /* 0x004fc80007f1e0ff */
[----:B------:R-:W-:-:S05]  /*1f70*/  IADD3.X R25, PT, PT, RZ, R7, RZ, P0, !PT ;  /* 0x00000007ff197210 */ /* 0x000fca00007fe4ff */
[----:B------:R-:W2:Y:S01]  /*1f80*/  LDG.E.U8 R0, desc[UR10][R24.64] ;  /* 0x0000000a18007981 */ /* 0x000ea2000c1e1100 */
[----:B------:R-:W-:Y:S01]  /*1f90*/  UISETP.NE.AND UP3, UPT, UR6, 0x1, UPT ;  /* 0x000000010600788c */ /* 0x000fe2000bf65270 */
[----:B--2---:R-:W-:-:S05]  /*1fa0*/  VIADD R27, R0, 0x1 ;  /* 0x00000001001b7836 */ /* 0x004fca0000000000 */
[----:B------:R2:W-:Y:S03]  /*1fb0*/  STG.E.U8 desc[UR10][R24.64], R27 ;  /* 0x0000001b18007986 */ /* 0x0005e6000c10110a */
[----:B------:R-:W-:Y:S05]  /*1fc0*/  BRA.U !UP3, `(.L_x_302) ;  /* 0x000000010b387547 */ /* 0x000fea000b800000 */
[----:B--2---:R-:W2:Y:S02]  /*1fd0*/  LDG.E R25, desc[UR10][R20.64+0x4] ;  /* 0x0000040a14197981 */ /* 0x004ea4000c1e1900 */
[----:B--2---:R-:W-:-:S05]  /*1fe0*/  IADD3 R24, P0, PT, R25, R4, RZ ;  /* 0x0000000419187210 */ /* 0x004fca0007f1e0ff */
[----:B------:R-:W-:-:S05]  /*1ff0*/  IMAD.X R25, RZ, RZ, R7, P0 ;  /* 0x000000ffff197224 */ /* 0x000fca00000e0607 */
[----:B------:R-:W2:Y:S01]  /*2000*/  LDG.E.U8 R0, desc[UR10][R24.64] ;  /* 0x0000000a18007981 */ /* 0x000ea2000c1e1100 */
[----:B------:R-:W-:Y:S01]  /*2010*/  UISETP.NE.AND UP3, UPT, UR6, 0x2, UPT ;  /* 0x000000020600788c */ /* 0x000fe2000bf65270 */
[----:B--2---:R-:W-:-:S05]  /*2020*/  VIADD R27, R0, 0x1 ;  /* 0x00000001001b7836 */ /* 0x004fca0000000000 */
[----:B------:R2:W-:Y:S03]  /*2030*/  STG.E.U8 desc[UR10][R24.64], R27 ;  /* 0x0000001b18007986 */ /* 0x0005e6000c10110a */
[----:B------:R-:W-:Y:S05]  /*2040*/  BRA.U !UP3, `(.L_x_302) ;  /* 0x000000010b187547 */ /* 0x000fea000b800000 */
[----:B------:R-:W2:Y:S02]  /*2050*/  LDG.E R21, desc[UR10][R20.64+0x8] ;  /* 0x0000080a14157981 */ /* 0x000ea4000c1e1900 */
[----:B--2---:R-:W-:-:S05]  /*2060*/  IADD3 R24, P0, PT, R21, R4, RZ ;  /* 0x0000000415187210 */ /* 0x004fca0007f1e0ff */
[----:B------:R-:W-:-:S05]  /*2070*/  IMAD.X R25, RZ, RZ, R7, P0 ;  /* 0x000000ffff197224 */ /* 0x000fca00000e0607 */
[----:B------:R-:W2:Y:S02]  /*2080*/  LDG.E.U8 R0, desc[UR10][R24.64] ;  /* 0x0000000a18007981 */ /* 0x000ea4000c1e1100 */
[----:B--2---:R-:W-:-:S05]  /*2090*/  VIADD R27, R0, 0x1 ;  /* 0x00000001001b7836 */ /* 0x004fca0000000000 */
[----:B------:R2:W-:Y:S02]  /*20a0*/  STG.E.U8 desc[UR10][R24.64], R27 ;  /* 0x0000001b18007986 */ /* 0x0005e4000c10110a */
.L_x_302:
[----:B------:R-:W5:Y:S01]  /*20b0*/  LDCU UR5, c[0x3][0x58] ;  /* 0x00c00b00ff0577ac */ /* 0x000f620008000800 */
[----:B------:R-:W-:-:S04]  /*20c0*/  UIADD3 UR4, UPT, UPT, UR4, 0x1, URZ ;  /* 0x0000000104047890 */ /* 0x000fc8000fffe0ff */
[----:B-----5:R-:W-:-:S09]  /*20d0*/  UISETP.NE.AND UP3, UPT, UR4, UR5, UPT ;  /* 0x000000050400728c */ /* 0x020fd2000bf65270 */
[----:B------:R-:W-:Y:S05]  /*20e0*/  BRA.U !UP3, `(.L_x_291) ;  /* 0x000000490b847547 */ /* 0x000fea000b800000 */
[----:B------:R-:W-:Y:S05]  /*20f0*/  BRA `(.L_x_307) ;  /* 0xffffffe400987947 */ /* 0x000fea000383ffff */
.L_x_293:
[----:B------:R-:W-:Y:S02]  /*2100*/  UIADD3 UR9, UPT, UPT, UR7, 0xf, URZ ;  /* 0x0000000f07097890 */ /* 0x000fe4000fffe0ff */
[----:B------:R-:W-:Y:S02]  /*2110*/  UIADD3 UR7, UPT, UPT, UR7, 0x7, URZ ;  /* 0x0000000707077890 */ /* 0x000fe4000fffe0ff */
[----:B------:R-:W-:Y:S02]  /*2120*/  ULOP3.LUT UR4, UR9, 0xf, URZ, 0xc0, !UPT ;  /* 0x0000000f09047892 */ /* 0x000fe4000f8ec0ff */
[----:B------:R-:W-:Y:S02]  /*2130*/  ULOP3.LUT UR5, UR7, 0x7, URZ, 0xc0, !UPT ;  /* 0x0000000707057892 */ /* 0x000fe4000f8ec0ff */
[----:B------:R-:W-:Y:S02]  /*2140*/  UIADD3 UR4, UPT, UPT, UR4, -0x1, URZ ;  /* 0xffffffff04047890 */ /* 0x000fe4000fffe0ff */
[----:B------:R-:W-:-:S02]  /*2150*/  UIADD3 UR5, UPT, UPT, UR5, -0x1, URZ ;  /* 0xffffffff05057890 */ /* 0x000fc4000fffe0ff */
[----:B------:R-:W-:Y:S02]  /*2160*/  UISETP.GE.U32.AND UP0, UPT, UR4, 0x7, UPT ;  /* 0x000000070400788c */ /* 0x000fe4000bf06070 */
[----:B------:R-:W-:Y:S02]  /*2170*/  ULOP3.LUT UR8, UR12, 0xfffffff0, URZ, 0xc0, !UPT ;  /* 0xfffffff00c087892 */ /* 0x000fe4000f8ec0ff */
[----:B------:R-:W-:Y:S02]  /*2180*/  ULOP3.LUT UR7, UR7, 0x3, URZ, 0xc0, !UPT ;  /* 0x0000000307077892 */ /* 0x000fe4000f8ec0ff */
[----:B------:R-:W-:Y:S01]  /*2190*/  UISETP.GE.U32.AND UP1, UPT, UR5, 0x3, UPT ;  /* 0x000000030500788c */ /* 0x000fe2000bf26070 */
[----:B------:R-:W-:-:S10]  /*21a0*/  UMOV UR4, URZ ;  /* 0x000000ff00047c82 */ /* 0x000fd40008000000 */
.L_x_316:
[----:B0-----:R-:W0:Y:S01]  /*21b0*/  LDCU UR5, c[0x3][0x60] ;  /* 0x00c00c00ff0577ac */ /* 0x001e220008000800 */
[----:B-----5:R-:W-:Y:S01]  /*21c0*/  SHF.R.U32.HI R0, RZ, 0x2, R15 ;  /* 0x00000002ff007819 */ /* 0x020fe2000001160f */
[----:B------:R-:W-:Y:S01]  /*21d0*/  IMAD.SHL.U32 R6, R13, 0x10, RZ ;  /* 0x000000100d067824 */ /* 0x000fe200078e00ff */
[----:B--23--:R-:W-:Y:S01]  /*21e0*/  CS2R R26, SRZ ;  /* 0x00000000001a7805 */ /* 0x00cfe2000001ff00 */
[----:B------:R-:W-:Y:S01]  /*21f0*/  VIADD R14, R14, 0x587c5 ;  /* 0x000587c50e0e7836 */ /* 0x000fe20000000000 */
[----:B------:R-:W-:Y:S01]  /*2200*/  LOP3.LUT R0, R0, R15, RZ, 0x3c, !PT ;  /* 0x0000000f00007212 */ /* 0x000fe200078e3cff */
[----:B----4-:R-:W4:Y:S04]  /*2210*/  LDCU.64 UR14, c[0x3][0x48] ;  /* 0x00c00900ff0e77ac */ /* 0x010f280008000a00 */
[----:B------:R-:W-:-:S05]  /*2220*/  IMAD.SHL.U32 R8, R0, 0x2, RZ ;  /* 0x0000000200087824 */ /* 0x000fca00078e00ff */
[----:B------:R-:W-:Y:S01]  /*2230*/  LOP3.LUT R15, R13, R6, R8, 0x96, !PT ;  /* 0x000000060d0f7212 */ /* 0x000fe200078e9608 */
[----:B------:R-:W-:Y:S01]  /*2240*/  IMAD.MOV.U32 R8, RZ, RZ, RZ ;  /* 0x000000ffff087224 */ /* 0x000fe200078e00ff */
[----:B0123--:R-:W0:Y:S02]  /*2250*/  I2F.U32.RP R20, UR5 ;  /* 0x0000000500147d06 */ /* 0x00fe240008209000 */
[----:B------:R-:W-:Y:S01]  /*2260*/  LOP3.LUT R21, R15, R0, RZ, 0x3c, !PT ;  /* 0x000000000f157212 */ /* 0x000fe200078e3cff */
[----:B------:R-:W-:Y:S01]  /*2270*/  IMAD.MOV.U32 R15, RZ, RZ, R22 ;  /* 0x000000ffff0f7224 */ /* 0x000fe200078e0016 */
[----:B------:R-:W-:Y:S02]  /*2280*/  ISETP.NE.U32.AND P1, PT, RZ, UR5, PT ;  /* 0x00000005ff007c0c */ /* 0x000fe4000bf25070 */
[----:B------:R-:W-:Y:S01]  /*2290*/  MOV R22, R23 ;  /* 0x0000001700167202 */ /* 0x000fe20000000f00 */
[----:B------:R-:W-:Y:S02]  /*22a0*/  IMAD.MOV.U32 R23, RZ, RZ, R12 ;  /* 0x000000ffff177224 */ /* 0x000fe400078e000c */
[----:B------:R-:W-:-:S02]  /*22b0*/  IMAD.MOV.U32 R12, RZ, RZ, R13 ;  /* 0x000000ffff0c7224 */ /* 0x000fc400078e000d */
[----:B----4-:R-:W-:Y:S02]  /*22c0*/  IMAD.U32 R6, RZ, RZ, UR14 ;  /* 0x0000000eff067e24 */ /* 0x010fe4000f8e00ff */
[----:B------:R-:W-:Y:S01]  /*22d0*/  IMAD.MOV.U32 R13, RZ, RZ, R21 ;  /* 0x000000ffff0d7224 */ /* 0x000fe200078e0015 */
[----:B0-----:R-:W0:Y:S02]  /*22e0*/  MUFU.RCP R20, R20 ;  /* 0x0000001400147308 */ /* 0x001e240000001000 */
[----:B0-----:R-:W-:-:S06]  /*22f0*/  IADD3 R9, PT, PT, R20, 0xffffffe, RZ ;  /* 0x0ffffffe14097810 */ /* 0x001fcc0007ffe0ff */
[----:B------:R-:W0:Y:S02]  /*2300*/  F2I.FTZ.U32.TRUNC.NTZ R9, R9 ;  /* 0x0000000900097305 */ /* 0x000e24000021f000 */
[----:B0-----:R-:W-:-:S04]  /*2310*/  IMAD.MOV R25, RZ, RZ, -R9 ;  /* 0x000000ffff197224 */ /* 0x001fc800078e0a09 */
[----:B------:R-:W-:-:S04]  /*2320*/  IMAD R25, R25, UR5, RZ ;  /* 0x0000000519197c24 */ /* 0x000fc8000f8e02ff */
[----:B------:R-:W-:Y:S01]  /*2330*/  IMAD.HI.U32 R8, R9, R25, R8 ;  /* 0x0000001909087227 */ /* 0x000fe200078e0008 */
[----:B------:R-:W-:-:S05]  /*2340*/  IADD3 R25, PT, PT, R21, R14, RZ ;  /* 0x0000000e15197210 */ /* 0x000fca0007ffe0ff */
[----:B------:R-:W-:-:S04]  /*2350*/  IMAD.HI.U32 R8, R8, R25, RZ ;  /* 0x0000001908087227 */ /* 0x000fc800078e00ff */
[----:B------:R-:W-:-:S04]  /*2360*/  IMAD.MOV R8, RZ, RZ, -R8 ;  /* 0x000000ffff087224 */ /* 0x000fc800078e0a08 */
[----:B------:R-:W-:-:S05]  /*2370*/  IMAD R25, R8, UR5, R25 ;  /* 0x0000000508197c24 */ /* 0x000fca000f8e0219 */
[----:B------:R-:W-:-:S13]  /*2380*/  ISETP.GE.U32.AND P0, PT, R25, UR5, PT ;  /* 0x0000000519007c0c */ /* 0x000fda000bf06070 */
[----:B------:R-:W-:-:S05]  /*2390*/  @P0 VIADD R25, R25, -UR5 ;  /* 0x8000000519190c36 */ /* 0x000fca0008000000 */
[----:B------:R-:W-:-:S13]  /*23a0*/  ISETP.GE.U32.AND P0, PT, R25, UR5, PT ;  /* 0x0000000519007c0c */ /* 0x000fda000bf06070 */
[----:B------:R-:W-:Y:S01]  /*23b0*/  @P0 VIADD R25, R25, -UR5 ;  /* 0x8000000519190c36 */ /* 0x000fe20008000000 */
[----:B------:R-:W-:-:S05]  /*23c0*/  @!P1 LOP3.LUT R25, RZ, UR5, RZ, 0x33, !PT ;  /* 0x00000005ff199c12 */ /* 0x000fca000f8e33ff */
[----:B------:R-:W-:-:S07]  /*23d0*/  IMAD.MOV.U32 R0, RZ, RZ, R25 ;  /* 0x000000ffff007224 */ /* 0x000fce00078e0019 */
.L_x_311:
[----:B------:R-:W-:Y:S01]  /*23e0*/  BSSY.RECONVERGENT B0, `(.L_x_308) ;  /* 0x0000008000007945 */ /* 0x000fe20003800200 */
.L_x_309:
[----:B------:R-:W0:Y:S01]  /*23f0*/  LDC.64 R8, c[0x4][0x40] ;  /* 0x01001000ff087b82 */ /* 0x000e220000000a00 */
[----:B------:R-:W-:-:S05]  /*2400*/  VIADD R6, R6, 0xffffffff ;  /* 0xffffffff06067836 */ /* 0x000fca0000000000 */
[----:B------:R-:W-:-:S05]  /*2410*/  LEA R21, R6, UR15, 0x6 ;  /* 0x0000000f06157c11 */ /* 0x000fca000f8e30ff */
[----:B0-----:R-:W-:-:S05]  /*2420*/  IMAD.WIDE R8, R21, 0x4, R8 ;  /* 0x0000000415087825 */ /* 0x001fca00078e0208 */
[----:B------:R-:W2:Y:S02]  /*2430*/  LDG.E R21, desc[UR10][R8.64] ;  /* 0x0000000a08157981 */ /* 0x000ea4000c1e1900 */
[----:B--2---:R-:W-:-:S13]  /*2440*/  ISETP.GE.U32.AND P0, PT, R0, R21, PT ;  /* 0x000000150000720c */ /* 0x004fda0003f06070 */
[----:B------:R-:W-:Y:S05]  /*2450*/  @!P0 BRA `(.L_x_309) ;  /* 0xfffffffc00e48947 */ /* 0x000fea000383ffff */
[----:B------:R-:W-:Y:S05]  /*2460*/  BSYNC.RECONVERGENT B0 ;  /* 0x0000000000007941 */ /* 0x000fea0003800200 */
.L_x_308:
[----:B------:R-:W-:Y:S01]  /*2470*/  HFMA2 R29, -RZ, RZ, 0, 5.9604644775390625e-08 ;  /* 0x00000001ff1d7431 */ /* 0x000fe200000001ff */
[----:B------:R-:W-:Y:S01]  /*2480*/  UISETP.GT.AND UP2, UPT, UR15, 0x1, UPT ;  /* 0x000000010f00788c */ /* 0x000fe2000bf44270 */
[----:B------:R-:W-:Y:S01]  /*2490*/  IMAD.IADD R0, R0, 0x1, -R21 ;  /* 0x0000000100007824 */ /* 0x000fe200078e0a15 */
[----:B------:R-:W-:Y:S02]  /*24a0*/  UIADD3 UR15, UPT, UPT, UR15, -0x1, URZ ;  /* 0xffffffff0f0f7890 */ /* 0x000fe4000fffe0ff */
[CC--:B------:R-:W-:Y:S02]  /*24b0*/  SHF.L.U32 R9, R29.reuse, R6.reuse, RZ ;  /* 0x000000061d097219 */ /* 0x0c0fe400000006ff */
[----:B------:R-:W-:Y:S02]  /*24c0*/  SHF.L.U64.HI R8, R29, R6, RZ ;  /* 0x000000061d087219 */ /* 0x000fe400000102ff */
[----:B------:R-:W-:Y:S02]  /*24d0*/  LOP3.LUT R26, R9, R26, RZ, 0xfc, !PT ;  /* 0x0000001a091a7212 */ /* 0x000fe400078efcff */
[----:B------:R-:W-:Y:S01]  /*24e0*/  LOP3.LUT R27, R8, R27, RZ, 0xfc, !PT ;  /* 0x0000001b081b7212 */ /* 0x000fe200078efcff */
[----:B------:R-:W-:Y:S06]  /*24f0*/  BRA.U.ANY !UP2, `(.L_x_310) ;  /* 0x000000010a047547 */ /* 0x000fec000b900000 */
[----:B------:R-:W-:Y:S05]  /*2500*/  BRA `(.L_x_311) ;  /* 0xfffffffc00b47947 */ /* 0x000fea000383ffff */
.L_x_310:
[----:B------:R-:W0:Y:S01]  /*2510*/  LDCU.128 UR16, c[0x0][0x380] ;  /* 0x00007000ff1077ac */ /* 0x000e220008000c00 */
[----:B------:R-:W-:Y:S02]  /*2520*/  IADD3 R0, P0, PT, R5, UR4, RZ ;  /* 0x0000000405007c10 */ /* 0x000fe4000ff1e0ff */
[----:B------:R-:W-:Y:S01]  /*2530*/  SHF.R.S32.HI R21, RZ, 0x1f, R5 ;  /* 0x0000001fff157819 */ /* 0x000fe20000011405 */
[----:B------:R-:W1:Y:S04]  /*2540*/  LDCU UR5, c[0x3][0x64] ;  /* 0x00c00c80ff0577ac */ /* 0x000e680008000800 */
[----:B------:R-:W-:Y:S01]  /*2550*/  IMAD.X R21, RZ, RZ, R21, P0 ;  /* 0x000000ffff157224 */ /* 0x000fe200000e0615 */
[C---:B0-----:R-:W-:Y:S02]  /*2560*/  LEA R8, P1, R0.reuse, UR16, 0x3 ;  /* 0x0000001000087c11 */ /* 0x041fe4000f8218ff */
[----:B------:R-:W-:-:S02]  /*2570*/  LEA R20, P0, R0, UR18, 0x2 ;  /* 0x0000001200147c11 */ /* 0x000fc4000f8010ff */
[C-C-:B------:R-:W-:Y:S01]  /*2580*/  LEA.HI.X R9, R0.reuse, UR17, R21.reuse, 0x3, P1 ;  /* 0x0000001100097c11 */ /* 0x140fe200088f1c15 */
[----:B-1----:R-:W-:Y:S01]  /*2590*/  UISETP.GE.AND UP2, UPT, UR5, 0x2, UPT ;  /* 0x000000020500788c */ /* 0x002fe2000bf46270 */
[----:B------:R-:W-:Y:S01]  /*25a0*/  LEA.HI.X R21, R0, UR19, R21, 0x2, P0 ;  /* 0x0000001300157c11 */ /* 0x000fe200080f1415 */
[----:B------:R-:W-:Y:S02]  /*25b0*/  IMAD R0, R25, UR5, RZ ;  /* 0x0000000519007c24 */ /* 0x000fe4000f8e02ff */
[----:B------:R0:W-:Y:S04]  /*25c0*/  STG.E.64 desc[UR10][R8.64], R26 ;  /* 0x0000001a08007986 */ /* 0x0001e8000c101b0a */
[----:B------:R0:W-:Y:S01]  /*25d0*/  STG.E desc[UR10][R20.64], R25 ;  /* 0x0000001914007986 */ /* 0x0001e2000c10190a */
[----:B------:R-:W-:Y:S05]  /*25e0*/  BRA.U !UP2, `(.L_x_312) ;  /* 0x0000000d0a6c7547 */ /* 0x000fea000b800000 */
[----:B------:R-:W1:Y:S01]  /*25f0*/  LDCU.64 UR14, c[0x0][0x3a8] ;  /* 0x00007500ff0e77ac */ /* 0x000e620008000a00 */
[----:B------:R-:W-:-:S05]  /*2600*/  UMOV UR5, URZ ;  /* 0x000000ff00057c82 */ /* 0x000fca0008000000 */
.L_x_313:
[----:B------:R-:W-:-:S05]  /*2610*/  IADD3 R6, P0, PT, R0, UR5, RZ ;  /* 0x0000000500067c10 */ /* 0x000fca000ff1e0ff */
[----:B0-----:R-:W-:Y:S01]  /*2620*/  IMAD.X R9, RZ, RZ, RZ, P0 ;  /* 0x000000ffff097224 */ /* 0x001fe200000e06ff */
[----:B-1----:R-:W-:-:S04]  /*2630*/  LEA R8, P0, R6, UR14, 0x2 ;  /* 0x0000000e06087c11 */ /* 0x002fc8000f8010ff */
[----:B------:R-:W-:-:S05]  /*2640*/  LEA.HI.X R9, R6, UR15, R9, 0x2, P0 ;  /* 0x0000000f06097c11 */ /* 0x000fca00080f1409 */
[----:B--2---:R-:W2:Y:S02]  /*2650*/  LDG.E R21, desc[UR10][R8.64] ;  /* 0x0000000a08157981 */ /* 0x004ea4000c1e1900 */
        /* <DEDUP_REMOVED lines=89> */
[----:B------:R-:W3:Y:S02]  /*2bf0*/  LDG.E R21, desc[UR10][R8.64+0x3c] ;  /* 0x00003c0a08157981 */ /* 0x000ee4000c1e1900 */
[----:B---3--:R-:W-:-:S05]  /*2c00*/  IADD3 R20, P0, PT, R21, R4, RZ ;  /* 0x0000000415147210 */ /* 0x008fca0007f1e0ff */
[----:B------:R-:W-:-:S05]  /*2c10*/  IMAD.X R21, RZ, RZ, R7, P0 ;  /* 0x000000ffff157224 */ /* 0x000fca00000e0607 */
[----:B------:R-:W1:Y:S01]  /*2c20*/  LDG.E.U8 R6, desc[UR10][R20.64] ;  /* 0x0000000a14067981 */ /* 0x000e62000c1e1100 */
[----:B------:R-:W-:Y:S01]  /*2c30*/  UMOV UR6, UR5 ;  /* 0x0000000500067c82 */ /* 0x000fe20008000000 */
[----:B------:R-:W-:-:S04]  /*2c40*/  UIADD3 UR5, UPT, UPT, UR5, 0x10, URZ ;  /* 0x0000001005057890 */ /* 0x000fc8000fffe0ff */
[----:B------:R-:W-:Y:S01]  /*2c50*/  UISETP.NE.AND UP2, UPT, UR5, UR8, UPT ;  /* 0x000000080500728c */ /* 0x000fe2000bf45270 */
[----:B-1----:R-:W-:-:S05]  /*2c60*/  VIADD R25, R6, 0x1 ;  /* 0x0000000106197836 */ /* 0x002fca0000000000 */
[----:B------:R2:W-:Y:S03]  /*2c70*/  STG.E.U8 desc[UR10][R20.64], R25 ;  /* 0x0000001914007986 */ /* 0x0005e6000c10110a */
[----:B------:R-:W-:Y:S05]  /*2c80*/  BRA.U UP2, `(.L_x_313) ;  /* 0xfffffff902607547 */ /* 0x000fea000b83ffff */
[----:B------:R-:W-:-:S09]  /*2c90*/  ULOP3.LUT UP2, URZ, UR12, 0xf, URZ, 0xc0, !UPT ;  /* 0x0000000f0cff7892 */ /* 0x000fd2000f84c0ff */
[----:B------:R-:W-:Y:S05]  /*2ca0*/  BRA.U !UP2, `(.L_x_312) ;  /* 0x000000050abc7547 */ /* 0x000fea000b800000 */
[----:B------:R-:W-:Y:S01]  /*2cb0*/  ULOP3.LUT UP2, URZ, UR9, 0x7, URZ, 0xc0, !UPT ;  /* 0x0000000709ff7892 */ /* 0x000fe2000f84c0ff */
[----:B------:R-:W-:Y:S01]  /*2cc0*/  UMOV UR5, UR8 ;  /* 0x0000000800057c82 */ /* 0x000fe20008000000 */
[----:B------:R-:W-:Y:S09]  /*2cd0*/  BRA.U !UP0, `(.L_x_314) ;  /* 0x0000000108c47547 */ /* 0x000ff2000b800000 */
[----:B--2---:R-:W2:Y:S02]  /*2ce0*/  LDG.E R21, desc[UR10][R8.64+0x40] ;  /* 0x0000400a08157981 */ /* 0x004ea4000c1e1900 */
        /* <DEDUP_REMOVED lines=44> */
[----:B------:R-:W1:Y:S01]  /*2fb0*/  LDG.E.U8 R6, desc[UR10][R24.64] ;  /* 0x0000000a18067981 */ /* 0x000e62000c1e1100 */
[----:B------:R-:W-:Y:S01]  /*2fc0*/  UIADD3 UR5, UPT, UPT, UR6, 0x18, URZ ;  /* 0x0000001806057890 */ /* 0x000fe2000fffe0ff */
[----:B-1----:R-:W-:-:S05]  /*2fd0*/  VIADD R27, R6, 0x1 ;  /* 0x00000001061b7836 */ /* 0x002fca0000000000 */
[----:B------:R0:W-:Y:S06]  /*2fe0*/  STG.E.U8 desc[UR10][R24.64], R27 ;  /* 0x0000001b18007986 */ /* 0x0001ec000c10110a */
.L_x_314:
[----:B------:R-:W-:Y:S05]  /*2ff0*/  BRA.U !UP2, `(.L_x_312) ;  /* 0x000000010ae87547 */ /* 0x000fea000b800000 */
[----:B------:R-:W-:Y:S01]  /*3000*/  UISETP.NE.AND UP2, UPT, UR7, URZ, UPT ;  /* 0x000000ff0700728c */ /* 0x000fe2000bf45270 */
[----:B------:R-:W-:Y:S10]  /*3010*/  BRA.U !UP1, `(.L_x_315) ;  /* 0x0000000109747547 */ /* 0x000ff4000b800000 */
[----:B------:R-:W-:-:S05]  /*3020*/  IADD3 R6, P0, PT, R0, UR5, RZ ;  /* 0x0000000500067c10 */ /* 0x000fca000ff1e0ff */
[----:B------:R-:W-:Y:S01]  /*3030*/  IMAD.X R9, RZ, RZ, RZ, P0 ;  /* 0x000000ffff097224 */ /* 0x000fe200000e06ff */
[----:B------:R-:W-:-:S04]  /*3040*/  LEA R8, P0, R6, UR14, 0x2 ;  /* 0x0000000e06087c11 */ /* 0x000fc8000f8010ff */
[----:B------:R-:W-:-:S05]  /*3050*/  LEA.HI.X R9, R6, UR15, R9, 0x2, P0 ;  /* 0x0000000f06097c11 */ /* 0x000fca00080f1409 */
[----:B0-2---:R-:W2:Y:S02]  /*3060*/  LDG.E R21, desc[UR10][R8.64] ;  /* 0x0000000a08157981 */ /* 0x005ea4000c1e1900 */
        /* <DEDUP_REMOVED lines=22> */
[----:B-1----:R-:W-:-:S05]  /*31d0*/  IADD3 R25, PT, PT, R6, 0x1, RZ ;  /* 0x0000000106197810 */ /* 0x002fca0007ffe0ff */
[----:B------:R3:W-:Y:S06]  /*31e0*/  STG.E.U8 desc[UR10][R20.64], R25 ;  /* 0x0000001914007986 */ /* 0x0007ec000c10110a */
.L_x_315:
[----:B------:R-:W-:Y:S05]  /*31f0*/  BRA.U !UP2, `(.L_x_312) ;  /* 0x000000010a687547 */ /* 0x000fea000b800000 */
[----:B------:R-:W-:-:S05]  /*3200*/  IADD3 R0, P0, PT, R0, UR5, RZ ;  /* 0x0000000500007c10 */ /* 0x000fca000ff1e0ff */
[----:B------:R-:W-:Y:S01]  /*3210*/  IMAD.X R9, RZ, RZ, RZ, P0 ;  /* 0x000000ffff097224 */ /* 0x000fe200000e06ff */
[----:B------:R-:W-:-:S04]  /*3220*/  LEA R8, P0, R0, UR14, 0x2 ;  /* 0x0000000e00087c11 */ /* 0x000fc8000f8010ff */
[----:B------:R-:W-:-:S05]  /*3230*/  LEA.HI.X R9, R0, UR15, R9, 0x2, P0 ;  /* 0x0000000f00097c11 */ /* 0x000fca00080f1409 */
[----:B0-23--:R-:W2:Y:S02]  /*3240*/  LDG.E R21, desc[UR10][R8.64] ;  /* 0x0000000a08157981 */ /* 0x00dea4000c1e1900 */
[----:B--2---:R-:W-:-:S05]  /*3250*/  IADD3 R20, P0, PT, R21, R4, RZ ;  /* 0x0000000415147210 */ /* 0x004fca0007f1e0ff */
[----:B------:R-:W-:-:S05]  /*3260*/  IMAD.X R21, RZ, RZ, R7, P0 ;  /* 0x000000ffff157224 */ /* 0x000fca00000e0607 */
[----:B------:R-:W2:Y:S01]  /*3270*/  LDG.E.U8 R0, desc[UR10][R20.64] ;  /* 0x0000000a14007981 */ /* 0x000ea2000c1e1100 */
[----:B------:R-:W-:Y:S01]  /*3280*/  UISETP.NE.AND UP2, UPT, UR7, 0x1, UPT ;  /* 0x000000010700788c */ /* 0x000fe2000bf45270 */
[----:B--2---:R-:W-:-:S05]  /*3290*/  VIADD R25, R0, 0x1 ;  /* 0x0000000100197836 */ /* 0x004fca0000000000 */
[----:B------:R1:W-:Y:S03]  /*32a0*/  STG.E.U8 desc[UR10][R20.64], R25 ;  /* 0x0000001914007986 */ /* 0x0003e6000c10110a */
[----:B------:R-:W-:Y:S05]  /*32b0*/  BRA.U !UP2, `(.L_x_312) ;  /* 0x000000010a387547 */ /* 0x000fea000b800000 */
[----:B-1----:R-:W2:Y:S02]  /*32c0*/  LDG.E R21, desc[UR10][R8.64+0x4] ;  /* 0x0000040a08157981 */ /* 0x002ea4000c1e1900 */
[----:B--2---:R-:W-:-:S05]  /*32d0*/  IADD3 R20, P0, PT, R21, R4, RZ ;  /* 0x0000000415147210 */ /* 0x004fca0007f1e0ff */
[----:B------:R-:W-:-:S05]  /*32e0*/  IMAD.X R21, RZ, RZ, R7, P0 ;  /* 0x000000ffff157224 */ /* 0x000fca00000e0607 */
[----:B------:R-:W2:Y:S01]  /*32f0*/  LDG.E.U8 R0, desc[UR10][R20.64] ;  /* 0x0000000a14007981 */ /* 0x000ea2000c1e1100 */
[----:B------:R-:W-:Y:S01]  /*3300*/  UISETP.NE.AND UP2, UPT, UR7, 0x2, UPT ;  /* 0x000000020700788c */ /* 0x000fe2000bf45270 */
[----:B--2---:R-:W-:-:S05]  /*3310*/  VIADD R25, R0, 0x1 ;  /* 0x0000000100197836 */ /* 0x004fca0000000000 */
[----:B------:R4:W-:Y:S03]  /*3320*/  STG.E.U8 desc[UR10][R20.64], R25 ;  /* 0x0000001914007986 */ /* 0x0009e6000c10110a */
[----:B------:R-:W-:Y:S05]  /*3330*/  BRA.U !UP2, `(.L_x_312) ;  /* 0x000000010a187547 */ /* 0x000fea000b800000 */
[----:B------:R-:W4:Y:S02]  /*3340*/  LDG.E R9, desc[UR10][R8.64+0x8] ;  /* 0x0000080a08097981 */ /* 0x000f24000c1e1900 */
[----:B----4-:R-:W-:-:S04]  /*3350*/  IADD3 R20, P0, PT, R9, R4, RZ ;  /* 0x0000000409147210 */ /* 0x010fc80007f1e0ff */
[----:B------:R-:W-:-:S05]  /*3360*/  IADD3.X R21, PT, PT, RZ, R7, RZ, P0, !PT ;  /* 0x00000007ff157210 */ /* 0x000fca00007fe4ff */
[----:B------:R-:W2:Y:S02]  /*3370*/  LDG.E.U8 R0, desc[UR10][R20.64] ;  /* 0x0000000a14007981 */ /* 0x000ea4000c1e1100 */
[----:B--2---:R-:W-:-:S05]  /*3380*/  VIADD R25, R0, 0x1 ;  /* 0x0000000100197836 */ /* 0x004fca0000000000 */
[----:B------:R0:W-:Y:S02]  /*3390*/  STG.E.U8 desc[UR10][R20.64], R25 ;  /* 0x0000001914007986 */ /* 0x0001e4000c10110a */
.L_x_312:
[----:B------:R-:W5:Y:S01]  /*33a0*/  LDCU UR5, c[0x3][0x58] ;  /* 0x00c00b00ff0577ac */ /* 0x000f620008000800 */
[----:B------:R-:W-:-:S04]  /*33b0*/  UIADD3 UR4, UPT, UPT, UR4, 0x1, URZ ;  /* 0x0000000104047890 */ /* 0x000fc8000fffe0ff */
[----:B-----5:R-:W-:-:S09]  /*33c0*/  UISETP.NE.AND UP2, UPT, UR4, UR5, UPT ;  /* 0x000000050400728c */ /* 0x020fd2000bf45270 */
[----:B------:R-:W-:Y:S05]  /*33d0*/  BRA.U !UP2, `(.L_x_291) ;  /* 0x000000350ac87547 */ /* 0x000fea000b800000 */
[----:B------:R-:W-:Y:S05]  /*33e0*/  BRA `(.L_x_316) ;  /* 0xffffffec00707947 */ /* 0x000fea000383ffff */
.L_x_292:
[----:B------:R-:W-:-:S09]  /*33f0*/  UISETP.GE.AND UP0, UPT, UR7, 0x1, UPT ;  /* 0x000000010700788c */ /* 0x000fd2000bf06270 */
[----:B------:R-:W-:Y:S05]  /*3400*/  BRA.U !UP0, `(.L_x_317) ;  /* 0x0000002d08747547 */ /* 0x000fea000b800000 */
[----:B------:R-:W-:-:S09]  /*3410*/  UISETP.GT.AND UP0, UPT, UR7, 0x1, UPT ;  /* 0x000000010700788c */ /* 0x000fd2000bf04270 */
[----:B------:R-:W-:Y:S05]  /*3420*/  BRA.U UP0, `(.L_x_318) ;  /* 0x0000001500307547 */ /* 0x000fea000b800000 */
[----:B------:R-:W4:Y:S01]  /*3430*/  LDCU UR4, c[0x3][0x60] ;  /* 0x00c00c00ff0477ac */ /* 0x000f220008000800 */
[----:B-----5:R-:W-:Y:S01]  /*3440*/  SHF.R.U32.HI R0, RZ, 0x2, R15 ;  /* 0x00000002ff007819 */ /* 0x020fe2000001160f */
[----:B------:R-:W-:Y:S01]  /*3450*/  IMAD.SHL.U32 R8, R13, 0x10, RZ ;  /* 0x000000100d087824 */ /* 0x000fe200078e00ff */
[----:B------:R-:W-:Y:S01]  /*3460*/  IADD3 R14, PT, PT, R14, 0x587c5, RZ ;  /* 0x000587c50e0e7810 */ /* 0x000fe20007ffe0ff */
[----:B------:R-:W0:Y:S01]  /*3470*/  LDCU.128 UR12, c[0x0][0x380] ;  /* 0x00007000ff0c77ac */ /* 0x000e220008000c00 */
[----:B------:R-:W-:Y:S02]  /*3480*/  LOP3.LUT R0, R0, R15, RZ, 0x3c, !PT ;  /* 0x0000000f00007212 */ /* 0x000fe400078e3cff */
[----:B------:R-:W-:Y:S01]  /*3490*/  SHF.R.S32.HI R30, RZ, 0x1f, R5 ;  /* 0x0000001fff1e7819 */ /* 0x000fe20000011405 */
[----:B------:R-:W0:Y:S02]  /*34a0*/  LDCU.64 UR16, c[0x0][0x3a8] ;  /* 0x00007500ff1077ac */ /* 0x000e240008000a00 */
[----:B------:R-:W-:-:S05]  /*34b0*/  IMAD.SHL.U32 R15, R0, 0x2, RZ ;  /* 0x00000002000f7824 */ /* 0x000fca00078e00ff */
[----:B------:R-:W-:Y:S01]  /*34c0*/  LOP3.LUT R15, R13, R8, R15, 0x96, !PT ;  /* 0x000000080d0f7212 */ /* 0x000fe200078e960f */
[----:B----4-:R-:W4:Y:S03]  /*34d0*/  I2F.U32.RP R24, UR4 ;  /* 0x0000000400187d06 */ /* 0x010f260008209000 */
[----:B------:R-:W-:Y:S02]  /*34e0*/  LOP3.LUT R29, R15, R0, RZ, 0x3c, !PT ;  /* 0x000000000f1d7212 */ /* 0x000fe400078e3cff */
[----:B------:R-:W-:Y:S02]  /*34f0*/  ISETP.NE.U32.AND P1, PT, RZ, UR4, PT ;  /* 0x00000004ff007c0c */ /* 0x000fe4000bf25070 */
[----:B------:R-:W-:Y:S01]  /*3500*/  LOP3.LUT R28, RZ, UR4, RZ, 0x33, !PT ;  /* 0x00000004ff1c7c12 */ /* 0x000fe2000f8e33ff */
[----:B------:R-:W-:Y:S01]  /*3510*/  IMAD.IADD R15, R29, 0x1, R14 ;  /* 0x000000011d0f7824 */ /* 0x000fe200078e020e */
[----:B----4-:R-:W0:Y:S02]  /*3520*/  MUFU.RCP R24, R24 ;  /* 0x0000001800187308 */ /* 0x010e240000001000 */
[----:B0123--:R-:W-:Y:S01]  /*3530*/  VIADD R20, R24, 0xffffffe ;  /* 0x0ffffffe18147836 */ /* 0x00ffe20000000000 */
[----:B------:R-:W-:-:S05]  /*3540*/  LEA R24, P2, R5, UR14, 0x2 ;  /* 0x0000000e05187c11 */ /* 0x000fca000f8410ff */
[----:B------:R0:W1:Y:S02]  /*3550*/  F2I.FTZ.U32.TRUNC.NTZ R21, R20 ;  /* 0x0000001400157305 */ /* 0x000064000021f000 */
[----:B0-----:R-:W-:Y:S02]  /*3560*/  IMAD.MOV.U32 R20, RZ, RZ, RZ ;  /* 0x000000ffff147224 */ /* 0x001fe400078e00ff */
[----:B-1----:R-:W-:-:S04]  /*3570*/  IMAD.MOV R25, RZ, RZ, -R21 ;  /* 0x000000ffff197224 */ /* 0x002fc800078e0a15 */
[----:B------:R-:W-:-:S04]  /*3580*/  IMAD R25, R25, UR4, RZ ;  /* 0x0000000419197c24 */ /* 0x000fc8000f8e02ff */
[----:B------:R-:W-:Y:S01]  /*3590*/  IMAD.HI.U32 R8, R21, R25, R20 ;  /* 0x0000001915087227 */ /* 0x000fe200078e0014 */
[----:B------:R-:W-:Y:S02]  /*35a0*/  MOV R20, UR16 ;  /* 0x0000001000147c02 */ /* 0x000fe40008000f00 */
[----:B------:R-:W-:Y:S01]  /*35b0*/  LEA.HI.X R25, R5, UR15, R30, 0x2, P2 ;  /* 0x0000000f05197c11 */ /* 0x000fe200090f141e */
[----:B------:R-:W-:Y:S01]  /*35c0*/  IMAD.U32 R21, RZ, RZ, UR17 ;  /* 0x00000011ff157e24 */ /* 0x000fe2000f8e00ff */
[----:B------:R-:W0:Y:S01]  /*35d0*/  LDCU.64 UR16, c[0x0][0x390] ;  /* 0x00007200ff1077ac */ /* 0x000e220008000a00 */
[----:B------:R-:W-:-:S04]  /*35e0*/  IMAD.HI.U32 R0, R8, R15, RZ ;  /* 0x0000000f08007227 */ /* 0x000fc800078e00ff */
[----:B------:R-:W-:-:S04]  /*35f0*/  IMAD.MOV R0, RZ, RZ, -R0 ;  /* 0x000000ffff007224 */ /* 0x000fc800078e0a00 */
[----:B------:R-:W-:-:S05]  /*3600*/  IMAD R15, R0, UR4, R15 ;  /* 0x00000004000f7c24 */ /* 0x000fca000f8e020f */
[----:B------:R-:W-:-:S13]  /*3610*/  ISETP.GE.U32.AND P0, PT, R15, UR4, PT ;  /* 0x000000040f007c0c */ /* 0x000fda000bf06070 */
[----:B------:R-:W-:-:S05]  /*3620*/  @P0 VIADD R15, R15, -UR4 ;  /* 0x800000040f0f0c36 */ /* 0x000fca0008000000 */
[----:B------:R-:W-:-:S13]  /*3630*/  ISETP.GE.U32.AND P0, PT, R15, UR4, PT ;  /* 0x000000040f007c0c */ /* 0x000fda000bf06070 */
[----:B------:R-:W-:Y:S01]  /*3640*/  @P0 VIADD R15, R15, -UR4 ;  /* 0x800000040f0f0c36 */ /* 0x000fe20008000000 */
[----:B------:R-:W-:-:S04]  /*3650*/  LEA R26, P0, R5, UR12, 0x3 ;  /* 0x0000000c051a7c11 */ /* 0x000fc8000f8018ff */
[----:B------:R-:W-:Y:S02]  /*3660*/  SEL R31, R28, R15, !P1 ;  /* 0x0000000f1c1f7207 */ /* 0x000fe40004800000 */
[----:B------:R-:W-:-:S03]  /*3670*/  LEA.HI.X R27, R5, UR13, R30, 0x3, P0 ;  /* 0x0000000d051b7c11 */ /* 0x000fc600080f1c1e */
[----:B------:R-:W-:Y:S02]  /*3680*/  IMAD R33, R31, UR7, RZ ;  /* 0x000000071f217c24 */ /* 0x000fe4000f8e02ff */
[----:B------:R1:W-:Y:S02]  /*3690*/  STG.E.64 desc[UR10][R26.64], RZ ;  /* 0x000000ff1a007986 */ /* 0x0003e4000c101b0a */
[----:B------:R-:W-:Y:S02]  /*36a0*/  IMAD.WIDE.U32 R32, R33, 0x4, R20 ;  /* 0x0000000421207825 */ /* 0x000fe400078e0014 */
[----:B------:R1:W-:Y:S04]  /*36b0*/  STG.E desc[UR10][R24.64], R31 ;  /* 0x0000001f18007986 */ /* 0x0003e8000c10190a */
[----:B------:R-:W2:Y:S01]  /*36c0*/  LDG.E R33, desc[UR10][R32.64] ;  /* 0x0000000a20217981 */ /* 0x000ea2000c1e1900 */
[----:B0-----:R-:W-:Y:S01]  /*36d0*/  LEA R34, P0, R6, UR16, 0x2 ;  /* 0x0000001006227c11 */ /* 0x001fe2000f8010ff */
[----:B------:R-:W-:Y:S01]  /*36e0*/  UISETP.NE.AND UP0, UPT, UR8, 0x1, UPT ;  /* 0x000000010800788c */ /* 0x000fe2000bf05270 */
[----:B------:R-:W-:-:S02]  /*36f0*/  IMAD.MOV.U32 R15, RZ, RZ, R22 ;  /* 0x000000ffff0f7224 */ /* 0x000fc400078e0016 */
[----:B------:R-:W-:Y:S01]  /*3700*/  LEA.HI.X R35, R6, UR17, R9, 0x2, P0 ;  /* 0x0000001106237c11 */ /* 0x000fe200080f1409 */
[----:B------:R-:W-:Y:S02]  /*3710*/  IMAD.MOV.U32 R22, RZ, RZ, R23 ;  /* 0x000000ffff167224 */ /* 0x000fe400078e0017 */
[----:B------:R-:W-:Y:S02]  /*3720*/  IMAD.MOV.U32 R23, RZ, RZ, R12 ;  /* 0x000000ffff177224 */ /* 0x000fe400078e000c */
[----:B------:R-:W-:Y:S01]  /*3730*/  IMAD.MOV.U32 R12, RZ, RZ, R13 ;  /* 0x000000ffff0c7224 */ /* 0x000fe200078e000d */
[----:B------:R-:W-:Y:S01]  /*3740*/  MOV R13, R29 ;  /* 0x0000001d000d7202 */ /* 0x000fe20000000f00 */
[----:B--2---:R1:W-:Y:S01]  /*3750*/  STG.E desc[UR10][R34.64], R33 ;  /* 0x0000002122007986 */ /* 0x0043e2000c10190a */
[----:B------:R-:W-:Y:S05]  /*3760*/  BRA.U !UP0, `(.L_x_291) ;  /* 0x0000003108e47547 */ /* 0x000fea000b800000 */
[----:B------:R-:W-:Y:S02]  /*3770*/  IMAD.MOV.U32 R0, RZ, RZ, 0x1 ;  /* 0x00000001ff007424 */ /* 0x000fe400078e00ff */
[----:B-1----:R-:W-:-:S03]  /*3780*/  IMAD.MOV.U32 R24, RZ, RZ, R15 ;  /* 0x000000ffff187224 */ /* 0x002fc600078e000f */
[----:B------:R-:W-:-:S13]  /*3790*/  ISETP.GE.AND P0, PT, R0, UR8, PT ;  /* 0x0000000800007c0c */ /* 0x000fda000bf06270 */
[----:B------:R-:W-:Y:S05]  /*37a0*/  @P0 BRA `(.L_x_319) ;  /* 0x0000000c00a00947 */ /* 0x000fea0003800000 */
[----:B------:R-:W-:Y:S02]  /*37b0*/  IADD3 R25, PT, PT, -R0, UR8, RZ ;  /* 0x0000000800197c10 */ /* 0x000fe4000fffe1ff */
[----:B------:R-:W-:Y:S02]  /*37c0*/  PLOP3.LUT P0, PT, PT, PT, PT, 0x80, 0x8 ;  /* 0x000000000008781c */ /* 0x000fe40003f0f070 */
[----:B------:R-:W-:-:S13]  /*37d0*/  ISETP.GT.AND P2, PT, R25, 0x3, PT ;  /* 0x000000031900780c */ /* 0x000fda0003f44270 */
[----:B------:R-:W-:Y:S05]  /*37e0*/  @!P2 BRA `(.L_x_320) ;  /* 0x000000080048a947 */ /* 0x000fea0003800000 */
[----:B------:R-:W-:-:S13]  /*37f0*/  PLOP3.LUT P0, PT, PT, PT, PT, 0x8, 0x80 ;  /* 0x000000000080781c */ /* 0x000fda0003f0e170 */
.L_x_321:
[----:B------:R-:W-:Y:S01]  /*3800*/  SHF.R.U32.HI R15, RZ, 0x2, R24 ;  /* 0x00000002ff0f7819 */ /* 0x000fe20000011618 */
[----:B------:R-:W-:-:S03]  /*3810*/  IMAD.SHL.U32 R25, R13, 0x10, RZ ;  /* 0x000000100d197824 */ /* 0x000fc600078e00ff */
[----:B------:R-:W-:-:S05]  /*3820*/  LOP3.LUT R15, R15, R24, RZ, 0x3c, !PT ;  /* 0x000000180f0f7212 */ /* 0x000fca00078e3cff */
[----:B------:R-:W-:-:S05]  /*3830*/  IMAD.SHL.U32 R24, R15, 0x2, RZ ;  /* 0x000000020f187824 */ /* 0x000fca00078e00ff */
[----:B------:R-:W-:Y:S02]  /*3840*/  LOP3.LUT R24, R13, R25, R24, 0x96, !PT ;  /* 0x000000190d187212 */ /* 0x000fe400078e9618 */
[----:B------:R-:W-:Y:S02]  /*3850*/  IADD3 R25, P3, PT, R5, R0, RZ ;  /* 0x0000000005197210 */ /* 0x000fe40007f7e0ff */
[----:B------:R-:W-:-:S03]  /*3860*/  LOP3.LUT R31, R24, R15, RZ, 0x3c, !PT ;  /* 0x0000000f181f7212 */ /* 0x000fc600078e3cff */
[----:B0-----:R-:W-:Y:S01]  /*3870*/  IMAD.X R32, RZ, RZ, R30, P3 ;  /* 0x000000ffff207224 */ /* 0x001fe200018e061e */
[----:B------:R-:W-:-:S05]  /*3880*/  IADD3 R15, PT, PT, R31, 0x587c5, R14 ;  /* 0x000587c51f0f7810 */ /* 0x000fca0007ffe00e */
[----:B------:R-:W-:-:S04]  /*3890*/  IMAD.HI.U32 R24, R8, R15, RZ ;  /* 0x0000000f08187227 */ /* 0x000fc800078e00ff */
[----:B------:R-:W-:-:S04]  /*38a0*/  IMAD.MOV R24, RZ, RZ, -R24 ;  /* 0x000000ffff187224 */ /* 0x000fc800078e0a18 */
[----:B------:R-:W-:Y:S01]  /*38b0*/  IMAD R15, R24, UR4, R15 ;  /* 0x00000004180f7c24 */ /* 0x000fe2000f8e020f */
[----:B------:R-:W-:-:S04]  /*38c0*/  LEA R24, P3, R25, UR14, 0x2 ;  /* 0x0000000e19187c11 */ /* 0x000fc8000f8610ff */
[----:B------:R-:W-:-:S13]  /*38d0*/  ISETP.GE.U32.AND P2, PT, R15, UR4, PT ;  /* 0x000000040f007c0c */ /* 0x000fda000bf46070 */
[----:B------:R-:W-:-:S04]  /*38e0*/  @P2 IADD3 R15, PT, PT, R15, -UR4, RZ ;  /* 0x800000040f0f2c10 */ /* 0x000fc8000fffe0ff */
[----:B------:R-:W-:-:S13]  /*38f0*/  ISETP.GE.U32.AND P2, PT, R15, UR4, PT ;  /* 0x000000040f007c0c */ /* 0x000fda000bf46070 */
[----:B------:R-:W-:Y:S01]  /*3900*/  @P2 VIADD R15, R15, -UR4 ;  /* 0x800000040f0f2c36 */ /* 0x000fe20008000000 */
[----:B------:R-:W-:-:S04]  /*3910*/  LEA R26, P2, R25, UR12, 0x3 ;  /* 0x0000000c191a7c11 */ /* 0x000fc8000f8418ff */
[----:B------:R-:W-:Y:S02]  /*3920*/  SEL R35, R28, R15, !P1 ;  /* 0x0000000f1c237207 */ /* 0x000fe40004800000 */
[C-C-:B------:R-:W-:Y:S02]  /*3930*/  LEA.HI.X R27, R25.reuse, UR13, R32.reuse, 0x3, P2 ;  /* 0x0000000d191b7c11 */ /* 0x140fe400090f1c20 */
[----:B------:R-:W-:Y:S01]  /*3940*/  LEA.HI.X R25, R25, UR15, R32, 0x2, P3 ;  /* 0x0000000f19197c11 */ /* 0x000fe200098f1420 */
[----:B------:R-:W-:Y:S02]  /*3950*/  IMAD R33, R35, UR7, RZ ;  /* 0x0000000723217c24 */ /* 0x000fe4000f8e02ff */
[----:B------:R-:W-:Y:S02]  /*3960*/  STG.E.64 desc[UR10][R26.64], RZ ;  /* 0x000000ff1a007986 */ /* 0x000fe4000c101b0a */
[----:B------:R-:W-:Y:S02]  /*3970*/  IMAD.WIDE.U32 R32, R33, 0x4, R20 ;  /* 0x0000000421207825 */ /* 0x000fe400078e0014 */
[----:B------:R0:W-:Y:S04]  /*3980*/  STG.E desc[UR10][R24.64], R35 ;  /* 0x0000002318007986 */ /* 0x0001e8000c10190a */
[----:B------:R1:W2:Y:S01]  /*3990*/  LDG.E R29, desc[UR10][R32.64] ;  /* 0x0000000a201d7981 */ /* 0x0002a2000c1e1900 */
[----:B------:R-:W-:-:S04]  /*39a0*/  SHF.R.U32.HI R15, RZ, 0x2, R22 ;  /* 0x00000002ff0f7819 */ /* 0x000fc80000011616 */
[----:B------:R-:W-:Y:S01]  /*39b0*/  LOP3.LUT R15, R15, R22, RZ, 0x3c, !PT ;  /* 0x000000160f0f7212 */ /* 0x000fe200078e3cff */
[----:B------:R-:W-:Y:S02]  /*39c0*/  IMAD.SHL.U32 R22, R31, 0x10, RZ ;  /* 0x000000101f167824 */ /* 0x000fe400078e00ff */
[----:B0-----:R-:W-:Y:S02]  /*39d0*/  IMAD R25, R0, UR7, RZ ;  /* 0x0000000700197c24 */ /* 0x001fe4000f8e02ff */
[----:B------:R-:W-:-:S03]  /*39e0*/  IMAD.SHL.U32 R34, R15, 0x2, RZ ;  /* 0x000000020f227824 */ /* 0x000fc600078e00ff */
[----:B------:R-:W-:Y:S02]  /*39f0*/  IADD3 R24, P3, PT, R25, R6, RZ ;  /* 0x0000000619187210 */ /* 0x000fe40007f7e0ff */
[----:B------:R-:W-:-:S03]  /*3a00*/  LOP3.LUT R22, R31, R22, R34, 0x96, !PT ;  /* 0x000000161f167212 */ /* 0x000fc600078e9622 */
[----:B------:R-:W-:Y:S01]  /*3a10*/  IMAD.X R27, RZ, RZ, R9, P3 ;  /* 0x000000ffff1b7224 */ /* 0x000fe200018e0609 */
[----:B------:R-:W-:Y:S02]  /*3a20*/  LOP3.LUT R15, R22, R15, RZ, 0x3c, !PT ;  /* 0x0000000f160f7212 */ /* 0x000fe400078e3cff */
[C---:B------:R-:W-:Y:S02]  /*3a30*/  LEA R34, P3, R24.reuse, UR16, 0x2 ;  /* 0x0000001018227c11 */ /* 0x040fe4000f8610ff */
[----:B------:R-:W-:Y:S02]  /*3a40*/  IADD3 R37, PT, PT, R15, 0xb0f8a, R14 ;  /* 0x000b0f8a0f257810 */ /* 0x000fe40007ffe00e */
[----:B------:R-:W-:-:S03]  /*3a50*/  LEA.HI.X R35, R24, UR17, R27, 0x2, P3 ;  /* 0x0000001118237c11 */ /* 0x000fc600098f141b */
[----:B------:R-:W-:-:S04]  /*3a60*/  IMAD.HI.U32 R22, R8, R37, RZ ;  /* 0x0000002508167227 */ /* 0x000fc800078e00ff */
[----:B------:R-:W-:-:S04]  /*3a70*/  IMAD.MOV R22, RZ, RZ, -R22 ;  /* 0x000000ffff167224 */ /* 0x000fc800078e0a16 */
[----:B------:R-:W-:Y:S02]  /*3a80*/  IMAD R37, R22, UR4, R37 ;  /* 0x0000000416257c24 */ /* 0x000fe4000f8e0225 */
[----:B------:R-:W-:-:S03]  /*3a90*/  VIADD R22, R0, 0x1 ;  /* 0x0000000100167836 */ /* 0x000fc60000000000 */
[----:B------:R-:W-:Y:S02]  /*3aa0*/  ISETP.GE.U32.AND P2, PT, R37, UR4, PT ;  /* 0x0000000425007c0c */ /* 0x000fe4000bf46070 */
[----:B------:R-:W-:-:S04]  /*3ab0*/  IADD3 R25, P4, PT, R5, R22, RZ ;  /* 0x0000001605197210 */ /* 0x000fc80007f9e0ff */
[----:B------:R-:W-:Y:S01]  /*3ac0*/  LEA R24, P3, R25, UR14, 0x2 ;  /* 0x0000000e19187c11 */ /* 0x000fe2000f8610ff */
[----:B-1----:R-:W-:-:S06]  /*3ad0*/  IMAD.X R32, RZ, RZ, R30, P4 ;  /* 0x000000ffff207224 */ /* 0x002fcc00020e061e */
[----:B------:R-:W-:-:S04]  /*3ae0*/  @P2 IADD3 R37, PT, PT, R37, -UR4, RZ ;  /* 0x8000000425252c10 */ /* 0x000fc8000fffe0ff */
[----:B------:R-:W-:-:S13]  /*3af0*/  ISETP.GE.U32.AND P2, PT, R37, UR4, PT ;  /* 0x0000000425007c0c */ /* 0x000fda000bf46070 */
[----:B------:R-:W-:Y:S01]  /*3b00*/  @P2 VIADD R37, R37, -UR4 ;  /* 0x8000000425252c36 */ /* 0x000fe20008000000 */
[----:B------:R-:W-:-:S04]  /*3b10*/  LEA R26, P2, R25, UR12, 0x3 ;  /* 0x0000000c191a7c11 */ /* 0x000fc8000f8418ff */
[----:B------:R-:W-:Y:S02]  /*3b20*/  SEL R22, R28, R37, !P1 ;  /* 0x000000251c167207 */ /* 0x000fe40004800000 */
[C-C-:B------:R-:W-:Y:S02]  /*3b30*/  LEA.HI.X R27, R25.reuse, UR13, R32.reuse, 0x3, P2 ;  /* 0x0000000d191b7c11 */ /* 0x140fe400090f1c20 */
[----:B------:R-:W-:Y:S01]  /*3b40*/  LEA.HI.X R25, R25, UR15, R32, 0x2, P3 ;  /* 0x0000000f19197c11 */ /* 0x000fe200098f1420 */
[----:B------:R-:W-:-:S04]  /*3b50*/  IMAD R33, R22, UR7, RZ ;  /* 0x0000000716217c24 */ /* 0x000fc8000f8e02ff */
[----:B------:R-:W-:Y:S01]  /*3b60*/  IMAD.WIDE.U32 R32, R33, 0x4, R20 ;  /* 0x0000000421207825 */ /* 0x000fe200078e0014 */
[----:B--2---:R0:W-:Y:S04]  /*3b70*/  STG.E desc[UR10][R34.64], R29 ;  /* 0x0000001d22007986 */ /* 0x0041e8000c10190a */
[----:B------:R-:W-:Y:S04]  /*3b80*/  STG.E.64 desc[UR10][R26.64], RZ ;  /* 0x000000ff1a007986 */ /* 0x000fe8000c101b0a */
[----:B------:R1:W-:Y:S04]  /*3b90*/  STG.E desc[UR10][R24.64], R22 ;  /* 0x0000001618007986 */ /* 0x0003e8000c10190a */
[----:B------:R2:W3:Y:S01]  /*3ba0*/  LDG.E R37, desc[UR10][R32.64] ;  /* 0x0000000a20257981 */ /* 0x0004e2000c1e1900 */
[----:B------:R-:W-:-:S02]  /*3bb0*/  SHF.R.U32.HI R36, RZ, 0x2, R23 ;  /* 0x00000002ff247819 */ /* 0x000fc40000011617 */
[----:B0-----:R-:W-:Y:S02]  /*3bc0*/  SHF.L.U32 R34, R15, 0x4, RZ ;  /* 0x000000040f227819 */ /* 0x001fe400000006ff */
[----:B------:R-:W-:Y:S01]  /*3bd0*/  LOP3.LUT R36, R36, R23, RZ, 0x3c, !PT ;  /* 0x0000001724247212 */ /* 0x000fe200078e3cff */
[----:B-1----:R-:W-:-:S04]  /*3be0*/  VIADD R22, R0, 0x1 ;  /* 0x0000000100167836 */ /* 0x002fc80000000000 */
[----:B------:R-:W-:Y:S02]  /*3bf0*/  IMAD.SHL.U32 R23, R36, 0x2, RZ ;  /* 0x0000000224177824 */ /* 0x000fe400078e00ff */
[----:B------:R-:W-:Y:S02]  /*3c00*/  IMAD R25, R22, UR7, RZ ;  /* 0x0000000716197c24 */ /* 0x000fe4000f8e02ff */
[----:B------:R-:W-:Y:S01]  /*3c10*/  VIADD R22, R0, 0x2 ;  /* 0x0000000200167836 */ /* 0x000fe20000000000 */
[----:B------:R-:W-:Y:S02]  /*3c20*/  LOP3.LUT R23, R15, R34, R23, 0x96, !PT ;  /* 0x000000220f177212 */ /* 0x000fe400078e9617 */
[----:B------:R-:W-:Y:S02]  /*3c30*/  IADD3 R24, P3, PT, R25, R6, RZ ;  /* 0x0000000619187210 */ /* 0x000fe40007f7e0ff */
[----:B------:R-:W-:Y:S02]  /*3c40*/  LOP3.LUT R29, R23, R36, RZ, 0x3c, !PT ;  /* 0x00000024171d7212 */ /* 0x000fe400078e3cff */
[----:B------:R-:W-:Y:S01]  /*3c50*/  IADD3 R25, P4, PT, R5, R22, RZ ;  /* 0x0000001605197210 */ /* 0x000fe20007f9e0ff */
[----:B------:R-:W-:Y:S01]  /*3c60*/  IMAD.X R27, RZ, RZ, R9, P3 ;  /* 0x000000ffff1b7224 */ /* 0x000fe200018e0609 */
[----:B------:R-:W-:-:S02]  /*3c70*/  IADD3 R23, PT, PT, R29, 0x10974f, R14 ;  /* 0x0010974f1d177810 */ /* 0x000fc40007ffe00e */
[----:B--2---:R-:W-:Y:S01]  /*3c80*/  LEA R32, P3, R24, UR16, 0x2 ;  /* 0x0000001018207c11 */ /* 0x004fe2000f8610ff */
[----:B------:R-:W-:Y:S02]  /*3c90*/  IMAD.X R26, RZ, RZ, R30, P4 ;  /* 0x000000ffff1a7224 */ /* 0x000fe400020e061e */
[----:B------:R-:W-:Y:S01]  /*3ca0*/  IMAD.HI.U32 R34, R8, R23, RZ ;  /* 0x0000001708227227 */ /* 0x000fe200078e00ff */
[----:B------:R-:W-:Y:S02]  /*3cb0*/  LEA.HI.X R33, R24, UR17, R27, 0x2, P3 ;  /* 0x0000001118217c11 */ /* 0x000fe400098f141b */
[----:B------:R-:W-:Y:S01]  /*3cc0*/  LEA R24, P3, R25, UR14, 0x2 ;  /* 0x0000000e19187c11 */ /* 0x000fe2000f8610ff */
[----:B------:R-:W-:-:S04]  /*3cd0*/  IMAD.MOV R34, RZ, RZ, -R34 ;  /* 0x000000ffff227224 */ /* 0x000fc800078e0a22 */
[----:B------:R-:W-:-:S05]  /*3ce0*/  IMAD R23, R34, UR4, R23 ;  /* 0x0000000422177c24 */ /* 0x000fca000f8e0217 */
[----:B------:R-:W-:-:S13]  /*3cf0*/  ISETP.GE.U32.AND P2, PT, R23, UR4, PT ;  /* 0x0000000417007c0c */ /* 0x000fda000bf46070 */
[----:B------:R-:W-:-:S05]  /*3d00*/  @P2 VIADD R23, R23, -UR4 ;  /* 0x8000000417172c36 */ /* 0x000fca0008000000 */
[----:B------:R-:W-:-:S13]  /*3d10*/  ISETP.GE.U32.AND P2, PT, R23, UR4, PT ;  /* 0x0000000417007c0c */ /* 0x000fda000bf46070 */
[----:B------:R-:W-:Y:S02]  /*3d20*/  @P2 IADD3 R23, PT, PT, R23, -UR4, RZ ;  /* 0x8000000417172c10 */ /* 0x000fe4000fffe0ff */
[C---:B------:R-:W-:Y:S02]  /*3d30*/  LEA R22, P2, R25.reuse, UR12, 0x3 ;  /* 0x0000000c19167c11 */ /* 0x040fe4000f8418ff */
[----:B------:R-:W-:Y:S02]  /*3d40*/  SEL R36, R28, R23, !P1 ;  /* 0x000000171c247207 */ /* 0x000fe40004800000 */
[C-C-:B------:R-:W-:Y:S02]  /*3d50*/  LEA.HI.X R23, R25.reuse, UR13, R26.reuse, 0x3, P2 ;  /* 0x0000000d19177c11 */ /* 0x140fe400090f1c1a */
[----:B------:R-:W-:Y:S01]  /*3d60*/  LEA.HI.X R25, R25, UR15, R26, 0x2, P3 ;  /* 0x0000000f19197c11 */ /* 0x000fe200098f141a */
[----:B------:R-:W-:-:S04]  /*3d70*/  IMAD R27, R36, UR7, RZ ;  /* 0x00000007241b7c24 */ /* 0x000fc8000f8e02ff */
[----:B------:R-:W-:Y:S01]  /*3d80*/  IMAD.WIDE.U32 R26, R27, 0x4, R20 ;  /* 0x000000041b1a7825 */ /* 0x000fe200078e0014 */
[----:B---3--:R0:W-:Y:S04]  /*3d90*/  STG.E desc[UR10][R32.64], R37 ;  /* 0x0000002520007986 */ /* 0x0081e8000c10190a */
[----:B------:R1:W-:Y:S04]  /*3da0*/  STG.E.64 desc[UR10][R22.64], RZ ;  /* 0x000000ff16007986 */ /* 0x0003e8000c101b0a */
[----:B------:R2:W-:Y:S04]  /*3db0*/  STG.E desc[UR10][R24.64], R36 ;  /* 0x0000002418007986 */ /* 0x0005e8000c10190a */
[----:B------:R3:W4:Y:S01]  /*3dc0*/  LDG.E R35, desc[UR10][R26.64] ;  /* 0x0000000a1a237981 */ /* 0x000722000c1e1900 */
[----:B------:R-:W-:Y:S01]  /*3dd0*/  SHF.R.U32.HI R34, RZ, 0x2, R12 ;  /* 0x00000002ff227819 */ /* 0x000fe2000001160c */
[----:B0-----:R-:W-:-:S02]  /*3de0*/  IMAD.SHL.U32 R32, R29, 0x10, RZ ;  /* 0x000000101d207824 */ /* 0x001fc400078e00ff */
[----:B------:R-:W-:Y:S01]  /*3df0*/  VIADD R14, R14, 0x161f14 ;  /* 0x00161f140e0e7836 */ /* 0x000fe20000000000 */
[----:B------:R-:W-:Y:S01]  /*3e00*/  LOP3.LUT R12, R34, R12, RZ, 0x3c, !PT ;  /* 0x0000000c220c7212 */ /* 0x000fe200078e3cff */
[----:B------:R-:W-:-:S04]  /*3e10*/  IMAD.MOV.U32 R34, RZ, RZ, R13 ;  /* 0x000000ffff227224 */ /* 0x000fc800078e000d */
[----:B------:R-:W-:-:S05]  /*3e20*/  IMAD.SHL.U32 R33, R12, 0x2, RZ ;  /* 0x000000020c217824 */ /* 0x000fca00078e00ff */
[----:B------:R-:W-:-:S04]  /*3e30*/  LOP3.LUT R33, R29, R32, R33, 0x96, !PT ;  /* 0x000000201d217212 */ /* 0x000fc800078e9621 */
[----:B------:R-:W-:-:S04]  /*3e40*/  LOP3.LUT R13, R33, R12, RZ, 0x3c, !PT ;  /* 0x0000000c210d7212 */ /* 0x000fc800078e3cff */
[----:B-1----:R-:W-:-:S05]  /*3e50*/  IADD3 R23, PT, PT, R13, R14, RZ ;  /* 0x0000000e0d177210 */ /* 0x002fca0007ffe0ff */
[----:B------:R-:W-:-:S04]  /*3e60*/  IMAD.HI.U32 R12, R8, R23, RZ ;  /* 0x00000017080c7227 */ /* 0x000fc800078e00ff */
[----:B------:R-:W-:-:S04]  /*3e70*/  IMAD.MOV R12, RZ, RZ, -R12 ;  /* 0x000000ffff0c7224 */ /* 0x000fc800078e0a0c */
[----:B------:R-:W-:Y:S02]  /*3e80*/  IMAD R23, R12, UR4, R23 ;  /* 0x000000040c177c24 */ /* 0x000fe4000f8e0217 */
[----:B------:R-:W-:-:S03]  /*3e90*/  VIADD R12, R0, 0x2 ;  /* 0x00000002000c7836 */ /* 0x000fc60000000000 */
[----:B------:R-:W-:Y:S01]  /*3ea0*/  ISETP.GE.U32.AND P2, PT, R23, UR4, PT ;  /* 0x0000000417007c0c */ /* 0x000fe2000bf46070 */
[----:B--2---:R-:W-:Y:S02]  /*3eb0*/  IMAD R25, R12, UR7, RZ ;  /* 0x000000070c197c24 */ /* 0x004fe4000f8e02ff */
[----:B------:R-:W-:-:S03]  /*3ec0*/  VIADD R12, R0, 0x3 ;  /* 0x00000003000c7836 */ /* 0x000fc60000000000 */
[----:B------:R-:W-:Y:S02]  /*3ed0*/  IADD3 R22, P3, PT, R25, R6, RZ ;  /* 0x0000000619167210 */ /* 0x000fe40007f7e0ff */
[----:B------:R-:W-:-:S03]  /*3ee0*/  IADD3 R12, P4, PT, R5, R12, RZ ;  /* 0x0000000c050c7210 */ /* 0x000fc60007f9e0ff */
[----:B------:R-:W-:Y:S01]  /*3ef0*/  IMAD.X R25, RZ, RZ, R9, P3 ;  /* 0x000000ffff197224 */ /* 0x000fe200018e0609 */
[----:B------:R-:W-:Y:S01]  /*3f00*/  LEA R32, P3, R22, UR16, 0x2 ;  /* 0x0000001016207c11 */ /* 0x000fe2000f8610ff */
[----:B------:R-:W-:-:S03]  /*3f10*/  @P2 VIADD R23, R23, -UR4 ;  /* 0x8000000417172c36 */ /* 0x000fc60008000000 */
[----:B------:R-:W-:Y:S01]  /*3f20*/  LEA.HI.X R33, R22, UR17, R25, 0x2, P3 ;  /* 0x0000001116217c11 */ /* 0x000fe200098f1419 */
[----:B------:R-:W-:Y:S01]  /*3f30*/  IMAD.X R25, RZ, RZ, R30, P4 ;  /* 0x000000ffff197224 */ /* 0x000fe200020e061e */
[----:B------:R-:W-:Y:S02]  /*3f40*/  ISETP.GE.U32.AND P2, PT, R23, UR4, PT ;  /* 0x0000000417007c0c */ /* 0x000fe4000bf46070 */
[----:B------:R-:W-:-:S11]  /*3f50*/  LEA R24, P3, R12, UR14, 0x2 ;  /* 0x0000000e0c187c11 */ /* 0x000fd6000f8610ff */
[----:B------:R-:W-:Y:S02]  /*3f60*/  @P2 IADD3 R23, PT, PT, R23, -UR4, RZ ;  /* 0x8000000417172c10 */ /* 0x000fe4000fffe0ff */
[----:B------:R-:W-:Y:S02]  /*3f70*/  LEA R22, P2, R12, UR12, 0x3 ;  /* 0x0000000c0c167c11 */ /* 0x000fe4000f8418ff */
[----:B------:R-:W-:Y:S02]  /*3f80*/  SEL R37, R28, R23, !P1 ;  /* 0x000000171c257207 */ /* 0x000fe40004800000 */
[C-C-:B------:R-:W-:Y:S02]  /*3f90*/  LEA.HI.X R23, R12.reuse, UR13, R25.reuse, 0x3, P2 ;  /* 0x0000000d0c177c11 */ /* 0x140fe400090f1c19 */
[----:B------:R-:W-:Y:S01]  /*3fa0*/  LEA.HI.X R25, R12, UR15, R25, 0x2, P3 ;  /* 0x0000000f0c197c11 */ /* 0x000fe200098f1419 */
[----:B---3--:R-:W-:-:S04]  /*3fb0*/  IMAD R27, R37, UR7, RZ ;  /* 0x00000007251b7c24 */ /* 0x008fc8000f8e02ff */
[----:B------:R-:W-:Y:S01]  /*3fc0*/  IMAD.WIDE.U32 R26, R27, 0x4, R20 ;  /* 0x000000041b1a7825 */ /* 0x000fe200078e0014 */
[----:B----4-:R-:W-:Y:S04]  /*3fd0*/  STG.E desc[UR10][R32.64], R35 ;  /* 0x0000002320007986 */ /* 0x010fe8000c10190a */
[----:B------:R0:W-:Y:S04]  /*3fe0*/  STG.E.64 desc[UR10][R22.64], RZ ;  /* 0x000000ff16007986 */ /* 0x0001e8000c101b0a */
[----:B------:R1:W-:Y:S04]  /*3ff0*/  STG.E desc[UR10][R24.64], R37 ;  /* 0x0000002518007986 */ /* 0x0003e8000c10190a */
[----:B------:R-:W2:Y:S01]  /*4000*/  LDG.E R27, desc[UR10][R26.64] ;  /* 0x0000000a1a1b7981 */ /* 0x000ea2000c1e1900 */
[C---:B------:R-:W-:Y:S01]  /*4010*/  VIADD R12, R0.reuse, 0x3 ;  /* 0x00000003000c7836 */ /* 0x040fe20000000000 */
[----:B------:R-:W-:Y:S01]  /*4020*/  UIADD3 UR5, UPT, UPT, UR8, -0x3, URZ ;  /* 0xfffffffd08057890 */ /* 0x000fe2000fffe0ff */
[----:B------:R-:W-:Y:S01]  /*4030*/  VIADD R0, R0, 0x4 ;  /* 0x0000000400007836 */ /* 0x000fe20000000000 */
[----:B0-----:R-:W-:Y:S01]  /*4040*/  MOV R22, R31 ;  /* 0x0000001f00167202 */ /* 0x001fe20000000f00 */
[----:B------:R-:W-:-:S02]  /*4050*/  IMAD R12, R12, UR7, RZ ;  /* 0x000000070c0c7c24 */ /* 0x000fc4000f8e02ff */
[----:B------:R-:W-:Y:S02]  /*4060*/  IMAD.MOV.U32 R23, RZ, RZ, R15 ;  /* 0x000000ffff177224 */ /* 0x000fe400078e000f */
[----:B-1----:R-:W-:Y:S01]  /*4070*/  IMAD.MOV.U32 R24, RZ, RZ, R34 ;  /* 0x000000ffff187224 */ /* 0x002fe200078e0022 */
[----:B------:R-:W-:-:S05]  /*4080*/  IADD3 R12, P2, PT, R12, R6, RZ ;  /* 0x000000060c0c7210 */ /* 0x000fca0007f5e0ff */
[----:B------:R-:W-:Y:S01]  /*4090*/  IMAD.X R33, RZ, RZ, R9, P2 ;  /* 0x000000ffff217224 */ /* 0x000fe200010e0609 */
[----:B------:R-:W-:-:S04]  /*40a0*/  LEA R32, P2, R12, UR16, 0x2 ;  /* 0x000000100c207c11 */ /* 0x000fc8000f8410ff */
[----:B------:R-:W-:Y:S01]  /*40b0*/  LEA.HI.X R33, R12, UR17, R33, 0x2, P2 ;  /* 0x000000110c217c11 */ /* 0x000fe200090f1421 */
[----:B------:R-:W-:Y:S01]  /*40c0*/  IMAD.MOV.U32 R12, RZ, RZ, R29 ;  /* 0x000000ffff0c7224 */ /* 0x000fe200078e001d */
[----:B------:R-:W-:-:S03]  /*40d0*/  ISETP.GE.AND P2, PT, R0, UR5, PT ;  /* 0x0000000500007c0c */ /* 0x000fc6000bf46270 */
[----:B--2---:R0:W-:Y:S10]  /*40e0*/  STG.E desc[UR10][R32.64], R27 ;  /* 0x0000001b20007986 */ /* 0x0041f4000c10190a */
[----:B------:R-:W-:Y:S05]  /*40f0*/  @!P2 BRA `(.L_x_321) ;  /* 0xfffffff400c0a947 */ /* 0x000fea000383ffff */
[----:B------:R-:W-:-:S07]  /*4100*/  IMAD.MOV.U32 R15, RZ, RZ, R34 ;  /* 0x000000ffff0f7224 */ /* 0x000fce00078e0022 */
.L_x_320:
[----:B------:R-:W-:-:S04]  /*4110*/  IADD3 R25, PT, PT, -R0, UR8, RZ ;  /* 0x0000000800197c10 */ /* 0x000fc8000fffe1ff */
[----:B------:R-:W-:-:S13]  /*4120*/  ISETP.GT.AND P2, PT, R25, 0x1, PT ;  /* 0x000000011900780c */ /* 0x000fda0003f44270 */
[----:B------:R-:W-:Y:S05]  /*4130*/  @!P2 BRA `(.L_x_322) ;  /* 0x000000040034a947 */ /* 0x000fea0003800000 */
[----:B------:R-:W-:Y:S01]  /*4140*/  SHF.R.U32.HI R15, RZ, 0x2, R24 ;  /* 0x00000002ff0f7819 */ /* 0x000fe20000011618 */
[----:B------:R-:W-:Y:S01]  /*4150*/  IMAD.SHL.U32 R21, R13, 0x10, RZ ;  /* 0x000000100d157824 */ /* 0x000fe200078e00ff */
[----:B------:R-:W-:Y:S01]  /*4160*/  IADD3 R25, P2, PT, R5, R0, RZ ;  /* 0x0000000005197210 */ /* 0x000fe20007f5e0ff */
[----:B------:R-:W1:Y:S01]  /*4170*/  LDCU.64 UR16, c[0x0][0x390] ;  /* 0x00007200ff1077ac */ /* 0x000e620008000a00 */
[----:B------:R-:W-:-:S03]  /*4180*/  LOP3.LUT R15, R15, R24, RZ, 0x3c, !PT ;  /* 0x000000180f0f7212 */ /* 0x000fc600078e3cff */
[----:B0-----:R-:W-:Y:S01]  /*4190*/  IMAD.X R32, RZ, RZ, R30, P2 ;  /* 0x000000ffff207224 */ /* 0x001fe200010e061e */
[----:B------:R-:W-:Y:S01]  /*41a0*/  LEA R24, P2, R25, UR14, 0x2 ;  /* 0x0000000e19187c11 */ /* 0x000fe2000f8410ff */
[----:B------:R-:W-:-:S05]  /*41b0*/  IMAD.SHL.U32 R20, R15, 0x2, RZ ;  /* 0x000000020f147824 */ /* 0x000fca00078e00ff */
[----:B------:R-:W-:-:S04]  /*41c0*/  LOP3.LUT R20, R13, R21, R20, 0x96, !PT ;  /* 0x000000150d147212 */ /* 0x000fc800078e9614 */
[----:B------:R-:W-:-:S04]  /*41d0*/  LOP3.LUT R29, R20, R15, RZ, 0x3c, !PT ;  /* 0x0000000f141d7212 */ /* 0x000fc800078e3cff */
[----:B------:R-:W-:-:S05]  /*41e0*/  IADD3 R15, PT, PT, R29, 0x587c5, R14 ;  /* 0x000587c51d0f7810 */ /* 0x000fca0007ffe00e */
[----:B------:R-:W-:-:S05]  /*41f0*/  IMAD.HI.U32 R20, R8, R15, RZ ;  /* 0x0000000f08147227 */ /* 0x000fca00078e00ff */
[----:B------:R-:W-:-:S05]  /*4200*/  IADD3 R20, PT, PT, -R20, RZ, RZ ;  /* 0x000000ff14147210 */ /* 0x000fca0007ffe1ff */
[----:B------:R-:W-:Y:S02]  /*4210*/  IMAD R15, R20, UR4, R15 ;  /* 0x00000004140f7c24 */ /* 0x000fe4000f8e020f */
[----:B------:R-:W0:Y:S03]  /*4220*/  LDC.64 R20, c[0x0][0x3a8] ;  /* 0x0000ea00ff147b82 */ /* 0x000e260000000a00 */
[----:B------:R-:W-:-:S13]  /*4230*/  ISETP.GE.U32.AND P0, PT, R15, UR4, PT ;  /* 0x000000040f007c0c */ /* 0x000fda000bf06070 */
[----:B------:R-:W-:-:S05]  /*4240*/  @P0 VIADD R15, R15, -UR4 ;  /* 0x800000040f0f0c36 */ /* 0x000fca0008000000 */
        /* <DEDUP_REMOVED lines=8> */
[----:B0-----:R-:W-:Y:S02]  /*42d0*/  IMAD.WIDE.U32 R32, R33, 0x4, R20 ;  /* 0x0000000421207825 */ /* 0x001fe400078e0014 */
[----:B------:R0:W-:Y:S04]  /*42e0*/  STG.E desc[UR10][R24.64], R35 ;  /* 0x0000002318007986 */ /* 0x0001e8000c10190a */
[----:B------:R1:W2:Y:S01]  /*42f0*/  LDG.E R15, desc[UR10][R32.64] ;  /* 0x0000000a200f7981 */ /* 0x0002a2000c1e1900 */
[----:B------:R-:W-:-:S02]  /*4300*/  SHF.R.U32.HI R31, RZ, 0x2, R22 ;  /* 0x00000002ff1f7819 */ /* 0x000fc40000011616 */
[----:B------:R-:W-:Y:S02]  /*4310*/  IADD3 R14, PT, PT, R14, 0xb0f8a, RZ ;  /* 0x000b0f8a0e0e7810 */ /* 0x000fe40007ffe0ff */
[----:B------:R-:W-:Y:S01]  /*4320*/  LOP3.LUT R31, R31, R22, RZ, 0x3c, !PT ;  /* 0x000000161f1f7212 */ /* 0x000fe200078e3cff */
[----:B------:R-:W-:Y:S02]  /*4330*/  IMAD.SHL.U32 R22, R29, 0x10, RZ ;  /* 0x000000101d167824 */ /* 0x000fe400078e00ff */
[----:B0-----:R-:W-:Y:S02]  /*4340*/  IMAD R25, R0, UR7, RZ ;  /* 0x0000000700197c24 */ /* 0x001fe4000f8e02ff */
[----:B------:R-:W-:-:S05]  /*4350*/  IMAD.SHL.U32 R34, R31, 0x2, RZ ;  /* 0x000000021f227824 */ /* 0x000fca00078e00ff */
[----:B------:R-:W-:-:S04]  /*4360*/  LOP3.LUT R22, R29, R22, R34, 0x96, !PT ;  /* 0x000000161d167212 */ /* 0x000fc800078e9622 */
[----:B------:R-:W-:-:S05]  /*4370*/  LOP3.LUT R31, R22, R31, RZ, 0x3c, !PT ;  /* 0x0000001f161f7212 */ /* 0x000fca00078e3cff */
[----:B------:R-:W-:-:S04]  /*4380*/  IMAD.IADD R37, R31, 0x1, R14 ;  /* 0x000000011f257824 */ /* 0x000fc800078e020e */
[----:B------:R-:W-:-:S04]  /*4390*/  IMAD.HI.U32 R22, R8, R37, RZ ;  /* 0x0000002508167227 */ /* 0x000fc800078e00ff */
[----:B------:R-:W-:-:S04]  /*43a0*/  IMAD.MOV R22, RZ, RZ, -R22 ;  /* 0x000000ffff167224 */ /* 0x000fc800078e0a16 */
[----:B------:R-:W-:Y:S01]  /*43b0*/  IMAD R37, R22, UR4, R37 ;  /* 0x0000000416257c24 */ /* 0x000fe2000f8e0225 */
[----:B------:R-:W-:-:S04]  /*43c0*/  IADD3 R22, P2, PT, R25, R6, RZ ;  /* 0x0000000619167210 */ /* 0x000fc80007f5e0ff */
[----:B------:R-:W-:Y:S01]  /*43d0*/  ISETP.GE.U32.AND P0, PT, R37, UR4, PT ;  /* 0x0000000425007c0c */ /* 0x000fe2000bf06070 */
[----:B------:R-:W-:Y:S01]  /*43e0*/  IMAD.X R25, RZ, RZ, R9, P2 ;  /* 0x000000ffff197224 */ /* 0x000fe200010e0609 */
[----:B-1----:R-:W-:-:S04]  /*43f0*/  LEA R32, P2, R22, UR16, 0x2 ;  /* 0x0000001016207c11 */ /* 0x002fc8000f8410ff */
[----:B------:R-:W-:Y:S01]  /*4400*/  LEA.HI.X R33, R22, UR17, R25, 0x2, P2 ;  /* 0x0000001116217c11 */ /* 0x000fe200090f1419 */
[----:B------:R-:W-:-:S05]  /*4410*/  VIADD R22, R0, 0x1 ;  /* 0x0000000100167836 */ /* 0x000fca0000000000 */
[-C--:B------:R-:W-:Y:S01]  /*4420*/  IADD3 RZ, P2, PT, R5, R22.reuse, RZ ;  /* 0x0000001605ff7210 */ /* 0x080fe20007f5e0ff */
[----:B------:R-:W-:Y:S01]  /*4430*/  @P0 VIADD R37, R37, -UR4 ;  /* 0x8000000425250c36 */ /* 0x000fe20008000000 */
[----:B------:R-:W-:-:S03]  /*4440*/  IADD3 R25, PT, PT, R5, R22, RZ ;  /* 0x0000001605197210 */ /* 0x000fc60007ffe0ff */
[----:B------:R-:W-:Y:S01]  /*4450*/  IMAD.X R26, RZ, RZ, R30, P2 ;  /* 0x000000ffff1a7224 */ /* 0x000fe200010e061e */
[----:B------:R-:W-:Y:S02]  /*4460*/  ISETP.GE.U32.AND P0, PT, R37, UR4, PT ;  /* 0x0000000425007c0c */ /* 0x000fe4000bf06070 */
[----:B------:R-:W-:-:S04]  /*4470*/  LEA R34, P2, R25, UR12, 0x3 ;  /* 0x0000000c19227c11 */ /* 0x000fc8000f8418ff */
[----:B------:R-:W-:-:S07]  /*4480*/  LEA.HI.X R35, R25, UR13, R26, 0x3, P2 ;  /* 0x0000000d19237c11 */ /* 0x000fce00090f1c1a */
[----:B------:R-:W-:Y:S01]  /*4490*/  @P0 VIADD R37, R37, -UR4 ;  /* 0x8000000425250c36 */ /* 0x000fe20008000000 */
[----:B------:R-:W-:-:S04]  /*44a0*/  LEA R24, P0, R25, UR14, 0x2 ;  /* 0x0000000e19187c11 */ /* 0x000fc8000f8010ff */
[----:B------:R-:W-:Y:S02]  /*44b0*/  SEL R37, R28, R37, !P1 ;  /* 0x000000251c257207 */ /* 0x000fe40004800000 */
[----:B------:R-:W-:-:S03]  /*44c0*/  LEA.HI.X R25, R25, UR15, R26, 0x2, P0 ;  /* 0x0000000f19197c11 */ /* 0x000fc600080f141a */
[----:B------:R-:W-:-:S04]  /*44d0*/  IMAD R27, R37, UR7, RZ ;  /* 0x00000007251b7c24 */ /* 0x000fc8000f8e02ff */
[----:B------:R-:W-:Y:S01]  /*44e0*/  IMAD.WIDE.U32 R26, R27, 0x4, R20 ;  /* 0x000000041b1a7825 */ /* 0x000fe200078e0014 */
[----:B--2---:R0:W-:Y:S04]  /*44f0*/  STG.E desc[UR10][R32.64], R15 ;  /* 0x0000000f20007986 */ /* 0x0041e8000c10190a */
[----:B------:R-:W-:Y:S04]  /*4500*/  STG.E.64 desc[UR10][R34.64], RZ ;  /* 0x000000ff22007986 */ /* 0x000fe8000c101b0a */
[----:B------:R1:W-:Y:S04]  /*4510*/  STG.E desc[UR10][R24.64], R37 ;  /* 0x0000002518007986 */ /* 0x0003e8000c10190a */
[----:B------:R-:W2:Y:S01]  /*4520*/  LDG.E R27, desc[UR10][R26.64] ;  /* 0x0000000a1a1b7981 */ /* 0x000ea2000c1e1900 */
[----:B0-----:R-:W-:-:S02]  /*4530*/  IMAD R15, R22, UR7, RZ ;  /* 0x00000007160f7c24 */ /* 0x001fc4000f8e02ff */
[----:B------:R-:W-:-:S03]  /*4540*/  VIADD R0, R0, 0x2 ;  /* 0x0000000200007836 */ /* 0x000fc60000000000 */
[----:B------:R-:W-:-:S05]  /*4550*/  IADD3 R15, P0, PT, R15, R6, RZ ;  /* 0x000000060f0f7210 */ /* 0x000fca0007f1e0ff */
[----:B------:R-:W-:Y:S01]  /*4560*/  IMAD.X R22, RZ, RZ, R9, P0 ;  /* 0x000000ffff167224 */ /* 0x000fe200000e0609 */
[----:B------:R-:W-:-:S04]  /*4570*/  LEA R32, P0, R15, UR16, 0x2 ;  /* 0x000000100f207c11 */ /* 0x000fc8000f8010ff */
[----:B------:R-:W-:Y:S01]  /*4580*/  LEA.HI.X R33, R15, UR17, R22, 0x2, P0 ;  /* 0x000000110f217c11 */ /* 0x000fe200080f1416 */
[----:B------:R-:W-:Y:S01]  /*4590*/  IMAD.MOV.U32 R15, RZ, RZ, R23 ;  /* 0x000000ffff0f7224 */ /* 0x000fe200078e0017 */
[----:B------:R-:W-:Y:S01]  /*45a0*/  MOV R23, R13 ;  /* 0x0000000d00177202 */ /* 0x000fe20000000f00 */
[----:B------:R-:W-:Y:S01]  /*45b0*/  IMAD.MOV.U32 R22, RZ, RZ, R12 ;  /* 0x000000ffff167224 */ /* 0x000fe200078e000c */
[----:B------:R-:W-:Y:S01]  /*45c0*/  PLOP3.LUT P0, PT, PT, PT, PT, 0x8, 0x80 ;  /* 0x000000000080781c */ /* 0x000fe20003f0e170 */
[----:B-1----:R-:W-:Y:S02]  /*45d0*/  IMAD.MOV.U32 R24, RZ, RZ, R15 ;  /* 0x000000ffff187224 */ /* 0x002fe400078e000f */
[----:B------:R-:W-:Y:S02]  /*45e0*/  IMAD.MOV.U32 R12, RZ, RZ, R29 ;  /* 0x000000ffff0c7224 */ /* 0x000fe400078e001d */
[----:B------:R-:W-:Y:S01]  /*45f0*/  IMAD.MOV.U32 R13, RZ, RZ, R31 ;  /* 0x000000ffff0d7224 */ /* 0x000fe200078e001f */
[----:B--2---:R1:W-:Y:S07]  /*4600*/  STG.E desc[UR10][R32.64], R27 ;  /* 0x0000001b20007986 */ /* 0x0043ee000c10190a */
.L_x_322:
[----:B------:R-:W-:-:S13]  /*4610*/  ISETP.EQ.AND P2, PT, R0, UR8, PT ;  /* 0x0000000800007c0c */ /* 0x000fda000bf42270 */
[----:B------:R-:W-:Y:S05]  /*4620*/  @!P0 BRA P2, `(.L_x_291) ;  /* 0x0000002400348947 */ /* 0x000fea0001000000 */
.L_x_319:
[----:B------:R-:W-:Y:S01]  /*4630*/  SHF.R.U32.HI R15, RZ, 0x2, R24 ;  /* 0x00000002ff0f7819 */ /* 0x000fe20000011618 */
[----:B------:R-:W-:Y:S01]  /*4640*/  VIADD R14, R14, 0x587c5 ;  /* 0x000587c50e0e7836 */ /* 0x000fe20000000000 */
[----:B------:R-:W-:Y:S02]  /*4650*/  IADD3 R31, P2, PT, R5, R0, RZ ;  /* 0x00000000051f7210 */ /* 0x000fe40007f5e0ff */
[----:B------:R-:W-:Y:S01]  /*4660*/  LOP3.LUT R15, R15, R24, RZ, 0x3c, !PT ;  /* 0x000000180f0f7212 */ /* 0x000fe200078e3cff */
[----:B------:R-:W-:Y:S01]  /*4670*/  IMAD.SHL.U32 R24, R13, 0x10, RZ ;  /* 0x000000100d187824 */ /* 0x000fe200078e00ff */
[----:B01----:R-:W-:Y:S02]  /*4680*/  IADD3.X R32, PT, PT, RZ, R30, RZ, P2, !PT ;  /* 0x0000001eff207210 */ /* 0x003fe400017fe4ff */
[----:B------:R-:W-:-:S04]  /*4690*/  SHF.L.U32 R25, R15, 0x1, RZ ;  /* 0x000000010f197819 */ /* 0x000fc800000006ff */
[----:B------:R-:W-:-:S04]  /*46a0*/  LOP3.LUT R24, R13, R24, R25, 0x96, !PT ;  /* 0x000000180d187212 */ /* 0x000fc800078e9619 */
[----:B------:R-:W-:-:S05]  /*46b0*/  LOP3.LUT R15, R24, R15, RZ, 0x3c, !PT ;  /* 0x0000000f180f7212 */ /* 0x000fca00078e3cff */
[----:B------:R-:W-:-:S04]  /*46c0*/  IMAD.IADD R25, R14, 0x1, R15 ;  /* 0x000000010e197824 */ /* 0x000fc800078e020f */
[----:B------:R-:W-:-:S04]  /*46d0*/  IMAD.HI.U32 R24, R8, R25, RZ ;  /* 0x0000001908187227 */ /* 0x000fc800078e00ff */
[----:B------:R-:W-:-:S04]  /*46e0*/  IMAD.MOV R24, RZ, RZ, -R24 ;  /* 0x000000ffff187224 */ /* 0x000fc800078e0a18 */
[----:B------:R-:W-:Y:S01]  /*46f0*/  IMAD R25, R24, UR4, R25 ;  /* 0x0000000418197c24 */ /* 0x000fe2000f8e0219 */
[----:B------:R-:W-:-:S04]  /*4700*/  LEA R24, P2, R31, UR14, 0x2 ;  /* 0x0000000e1f187c11 */ /* 0x000fc8000f8410ff */
        /* <DEDUP_REMOVED lines=8> */
[----:B--2---:R-:W-:Y:S02]  /*4790*/  IMAD R33, R29, UR7, RZ ;  /* 0x000000071d217c24 */ /* 0x004fe4000f8e02ff */
[----:B------:R-:W-:Y:S02]  /*47a0*/  STG.E.64 desc[UR10][R26.64], RZ ;  /* 0x000000ff1a007986 */ /* 0x000fe4000c101b0a */
[----:B------:R-:W-:Y:S02]  /*47b0*/  IMAD.WIDE.U32 R32, R33, 0x4, R20 ;  /* 0x0000000421207825 */ /* 0x000fe400078e0014 */
[----:B------:R0:W-:Y:S04]  /*47c0*/  STG.E desc[UR10][R24.64], R29 ;  /* 0x0000001d18007986 */ /* 0x0001e8000c10190a */
[----:B------:R-:W2:Y:S01]  /*47d0*/  LDG.E R33, desc[UR10][R32.64] ;  /* 0x0000000a20217981 */ /* 0x000ea2000c1e1900 */
[----:B------:R-:W-:-:S02]  /*47e0*/  IMAD R31, R0, UR7, RZ ;  /* 0x00000007001f7c24 */ /* 0x000fc4000f8e02ff */
[----:B------:R-:W-:-:S03]  /*47f0*/  VIADD R0, R0, 0x1 ;  /* 0x0000000100007836 */ /* 0x000fc60000000000 */
[----:B------:R-:W-:-:S05]  /*4800*/  IADD3 R31, P0, PT, R31, R6, RZ ;  /* 0x000000061f1f7210 */ /* 0x000fca0007f1e0ff */
[----:B------:R-:W-:Y:S01]  /*4810*/  IMAD.X R36, RZ, RZ, R9, P0 ;  /* 0x000000ffff247224 */ /* 0x000fe200000e0609 */
[----:B------:R-:W-:-:S04]  /*4820*/  LEA R34, P0, R31, UR16, 0x2 ;  /* 0x000000101f227c11 */ /* 0x000fc8000f8010ff */
[----:B------:R-:W-:Y:S01]  /*4830*/  LEA.HI.X R35, R31, UR17, R36, 0x2, P0 ;  /* 0x000000111f237c11 */ /* 0x000fe200080f1424 */
[----:B------:R-:W-:Y:S01]  /*4840*/  IMAD.MOV.U32 R31, RZ, RZ, R22 ;  /* 0x000000ffff1f7224 */ /* 0x000fe200078e0016 */
[----:B------:R-:W-:Y:S01]  /*4850*/  ISETP.NE.AND P0, PT, R0, UR8, PT ;  /* 0x0000000800007c0c */ /* 0x000fe2000bf05270 */
[----:B------:R-:W-:Y:S01]  /*4860*/  IMAD.MOV.U32 R22, RZ, RZ, R23 ;  /* 0x000000ffff167224 */ /* 0x000fe200078e0017 */
[----:B------:R-:W-:Y:S01]  /*4870*/  MOV R23, R12 ;  /* 0x0000000c00177202 */ /* 0x000fe20000000f00 */
[----:B------:R-:W-:Y:S02]  /*4880*/  IMAD.MOV.U32 R12, RZ, RZ, R13 ;  /* 0x000000ffff0c7224 */ /* 0x000fe400078e000d */
[----:B0-----:R-:W-:Y:S02]  /*4890*/  IMAD.MOV.U32 R24, RZ, RZ, R31 ;  /* 0x000000ffff187224 */ /* 0x001fe400078e001f */
[----:B------:R-:W-:Y:S01]  /*48a0*/  IMAD.MOV.U32 R13, RZ, RZ, R15 ;  /* 0x000000ffff0d7224 */ /* 0x000fe200078e000f */
[----:B--2---:R2:W-:Y:S05]  /*48b0*/  STG.E desc[UR10][R34.64], R33 ;  /* 0x0000002122007986 */ /* 0x0045ea000c10190a */
[----:B------:R-:W-:Y:S05]  /*48c0*/  @P0 BRA `(.L_x_319) ;  /* 0xfffffffc00580947 */ /* 0x000fea000383ffff */
[----:B------:R-:W-:Y:S01]  /*48d0*/  IMAD.MOV.U32 R15, RZ, RZ, R31 ;  /* 0x000000ffff0f7224 */ /* 0x000fe200078e001f */
[----:B------:R-:W-:Y:S06]  /*48e0*/  BRA `(.L_x_291) ;  /* 0x0000002000847947 */ /* 0x000fec0003800000 */
.L_x_318:
[----:B------:R-:W-:Y:S02]  /*48f0*/  UIADD3 UR6, UPT, UPT, UR7, 0xf, URZ ;  /* 0x0000000f07067890 */ /* 0x000fe4000fffe0ff */
[----:B------:R-:W-:Y:S02]  /*4900*/  UIADD3 UR8, UPT, UPT, UR7, 0x7, URZ ;  /* 0x0000000707087890 */ /* 0x000fe4000fffe0ff */
[----:B------:R-:W-:Y:S02]  /*4910*/  ULOP3.LUT UR4, UR7, 0xf, URZ, 0xc0, !UPT ;  /* 0x0000000f07047892 */ /* 0x000fe4000f8ec0ff */
[----:B------:R-:W-:Y:S02]  /*4920*/  ULOP3.LUT UR5, UR7, 0x7, URZ, 0xc0, !UPT ;  /* 0x0000000707057892 */ /* 0x000fe4000f8ec0ff */
[----:B------:R-:W-:Y:S02]  /*4930*/  UIADD3 UR13, UPT, UPT, UR7, -0x2, URZ ;  /* 0xfffffffe070d7890 */ /* 0x000fe4000fffe0ff */
[----:B------:R-:W-:-:S02]  /*4940*/  ULOP3.LUT UR14, UR7, 0x7ffffff0, URZ, 0xc0, !UPT ;  /* 0x7ffffff0070e7892 */ /* 0x000fc4000f8ec0ff */
[----:B------:R-:W-:Y:S02]  /*4950*/  ULOP3.LUT UR9, UR7, 0x3, URZ, 0xc0, !UPT ;  /* 0x0000000307097892 */ /* 0x000fe4000f8ec0ff */
[----:B------:R-:W-:Y:S02]  /*4960*/  ULOP3.LUT UR6, UR6, 0xf, URZ, 0xc0, !UPT ;  /* 0x0000000f06067892 */ /* 0x000fe4000f8ec0ff */
[----:B------:R-:W-:Y:S02]  /*4970*/  ULOP3.LUT UR7, UR8, 0x7, URZ, 0xc0, !UPT ;  /* 0x0000000708077892 */ /* 0x000fe4000f8ec0ff */
[----:B------:R-:W-:Y:S02]  /*4980*/  UIADD3 UR4, UPT, UPT, UR4, -0x1, URZ ;  /* 0xffffffff04047890 */ /* 0x000fe4000fffe0ff */
[----:B------:R-:W-:Y:S02]  /*4990*/  UIADD3 UR5, UPT, UPT, UR5, -0x1, URZ ;  /* 0xffffffff05057890 */ /* 0x000fe4000fffe0ff */
[----:B------:R-:W-:-:S02]  /*49a0*/  UIADD3 UR6, UPT, UPT, UR6, -0x1, URZ ;  /* 0xffffffff06067890 */ /* 0x000fc4000fffe0ff */
[----:B------:R-:W-:Y:S02]  /*49b0*/  UIADD3 UR7, UPT, UPT, UR7, -0x1, URZ ;  /* 0xffffffff07077890 */ /* 0x000fe4000fffe0ff */
[----:B------:R-:W-:Y:S02]  /*49c0*/  UISETP.GE.U32.AND UP1, UPT, UR4, 0x7, UPT ;  /* 0x000000070400788c */ /* 0x000fe4000bf26070 */
[----:B------:R-:W-:Y:S02]  /*49d0*/  ULOP3.LUT UR8, UR8, 0x3, URZ, 0xc0, !UPT ;  /* 0x0000000308087892 */ /* 0x000fe4000f8ec0ff */
[----:B------:R-:W-:Y:S02]  /*49e0*/  UISETP.GE.U32.AND UP0, UPT, UR13, 0xf, UPT ;  /* 0x0000000f0d00788c */ /* 0x000fe4000bf06070 */
[----:B------:R-:W-:Y:S02]  /*49f0*/  UISETP.GE.U32.AND UP2, UPT, UR5, 0x3, UPT ;  /* 0x000000030500788c */ /* 0x000fe4000bf46070 */
[----:B------:R-:W-:-:S02]  /*4a00*/  UISETP.GE.U32.AND UP3, UPT, UR6, 0x7, UPT ;  /* 0x000000070600788c */ /* 0x000fc4000bf66070 */
[----:B------:R-:W-:Y:S01]  /*4a10*/  UISETP.GE.U32.AND UP4, UPT, UR7, 0x3, UPT ;  /* 0x000000030700788c */ /* 0x000fe2000bf86070 */
[----:B------:R-:W-:-:S10]  /*4a20*/  UMOV UR4, URZ ;  /* 0x000000ff00047c82 */ /* 0x000fd40008000000 */
.L_x_333:
[----:B0123--:R-:W0:Y:S01]  /*4a30*/  LDC.64 R20, c[0x3][0x60] ;  /* 0x00c01800ff147b82 */ /* 0x00fe220000000a00 */
[----:B-----5:R-:W-:Y:S01]  /*4a40*/  SHF.R.U32.HI R0, RZ, 0x2, R15 ;  /* 0x00000002ff007819 */ /* 0x020fe2000001160f */
[----:B------:R-:W-:Y:S01]  /*4a50*/  VIADD R14, R14, 0x587c5 ;  /* 0x000587c50e0e7836 */ /* 0x000fe20000000000 */
[----:B------:R-:W-:Y:S01]  /*4a60*/  SHF.L.U32 R8, R13, 0x4, RZ ;  /* 0x000000040d087819 */ /* 0x000fe200000006ff */
[----:B------:R-:W1:Y:S01]  /*4a70*/  LDCU.128 UR16, c[0x0][0x380] ;  /* 0x00007000ff1077ac */ /* 0x000e620008000c00 */
[----:B------:R-:W-:-:S05]  /*4a80*/  LOP3.LUT R0, R0, R15, RZ, 0x3c, !PT ;  /* 0x0000000f00007212 */ /* 0x000fca00078e3cff */
[----:B------:R-:W-:-:S05]  /*4a90*/  IMAD.SHL.U32 R15, R0, 0x2, RZ ;  /* 0x00000002000f7824 */ /* 0x000fca00078e00ff */
[----:B------:R-:W-:-:S04]  /*4aa0*/  LOP3.LUT R15, R13, R8, R15, 0x96, !PT ;  /* 0x000000080d0f7212 */ /* 0x000fc800078e960f */
[----:B------:R-:W-:Y:S02]  /*4ab0*/  LOP3.LUT R33, R15, R0, RZ, 0x3c, !PT ;  /* 0x000000000f217212 */ /* 0x000fe400078e3cff */
[----:B------:R-:W-:Y:S01]  /*4ac0*/  SHF.R.S32.HI R0, RZ, 0x1f, R5 ;  /* 0x0000001fff007819 */ /* 0x000fe20000011405 */
[----:B0-----:R-:W0:Y:S02]  /*4ad0*/  I2F.U32.RP R26, R20 ;  /* 0x00000014001a7306 */ /* 0x001e240000209000 */
[----:B------:R-:W-:Y:S01]  /*4ae0*/  IMAD.IADD R15, R33, 0x1, R14 ;  /* 0x00000001210f7824 */ /* 0x000fe200078e020e */
[----:B------:R-:W-:Y:S01]  /*4af0*/  ISETP.NE.U32.AND P3, PT, R20, RZ, PT ;  /* 0x000000ff1400720c */ /* 0x000fe20003f65070 */
[----:B------:R-:W-:-:S04]  /*4b00*/  IMAD R29, R21, UR4, RZ ;  /* 0x00000004151d7c24 */ /* 0x000fc8000f8e02ff */
[----:B0-----:R-:W0:Y:S02]  /*4b10*/  MUFU.RCP R26, R26 ;  /* 0x0000001a001a7308 */ /* 0x001e240000001000 */
[----:B0---4-:R-:W-:-:S06]  /*4b20*/  VIADD R24, R26, 0xffffffe ;  /* 0x0ffffffe1a187836 */ /* 0x011fcc0000000000 */
[----:B------:R0:W2:Y:S02]  /*4b30*/  F2I.FTZ.U32.TRUNC.NTZ R25, R24 ;  /* 0x0000001800197305 */ /* 0x0000a4000021f000 */
[----:B0-----:R-:W-:Y:S02]  /*4b40*/  IMAD.MOV.U32 R24, RZ, RZ, RZ ;  /* 0x000000ffff187224 */ /* 0x001fe400078e00ff */
[----:B--2---:R-:W-:-:S04]  /*4b50*/  IMAD.MOV R27, RZ, RZ, -R25 ;  /* 0x000000ffff1b7224 */ /* 0x004fc800078e0a19 */
[----:B------:R-:W-:-:S04]  /*4b60*/  IMAD R27, R27, R20, RZ ;  /* 0x000000141b1b7224 */ /* 0x000fc800078e02ff */
[----:B------:R-:W-:-:S06]  /*4b70*/  IMAD.HI.U32 R24, R25, R27, R24 ;  /* 0x0000001b19187227 */ /* 0x000fcc00078e0018 */
[----:B------:R-:W-:-:S05]  /*4b80*/  IMAD.HI.U32 R24, R24, R15, RZ ;  /* 0x0000000f18187227 */ /* 0x000fca00078e00ff */
[----:B------:R-:W-:-:S05]  /*4b90*/  IADD3 R24, PT, PT, -R24, RZ, RZ ;  /* 0x000000ff18187210 */ /* 0x000fca0007ffe1ff */
[----:B------:R-:W-:Y:S02]  /*4ba0*/  IMAD R35, R20, R24, R15 ;  /* 0x0000001814237224 */ /* 0x000fe400078e020f */
[----:B------:R-:W-:Y:S01]  /*4bb0*/  VIADD R15, R5, UR4 ;  /* 0x00000004050f7c36 */ /* 0x000fe20008000000 */
[----:B------:R-:W0:Y:S02]  /*4bc0*/  LDC.64 R24, c[0x0][0x3a8] ;  /* 0x0000ea00ff187b82 */ /* 0x000e240000000a00 */
[----:B------:R-:W-:Y:S02]  /*4bd0*/  ISETP.GE.U32.AND P0, PT, R35, R20, PT ;  /* 0x000000142300720c */ /* 0x000fe40003f06070 */
[----:B-1----:R-:W-:-:S11]  /*4be0*/  LEA R26, P1, R15, UR16, 0x3 ;  /* 0x000000100f1a7c11 */ /* 0x002fd6000f8218ff */
[----:B------:R-:W-:Y:S01]  /*4bf0*/  @P0 IMAD.IADD R35, R35, 0x1, -R20 ;  /* 0x0000000123230824 */ /* 0x000fe200078e0a14 */
[----:B------:R-:W-:-:S04]  /*4c00*/  IADD3 RZ, P0, PT, R5, UR4, RZ ;  /* 0x0000000405ff7c10 */ /* 0x000fc8000ff1e0ff */
[----:B------:R-:W-:Y:S01]  /*4c10*/  ISETP.GE.U32.AND P2, PT, R35, R20, PT ;  /* 0x000000142300720c */ /* 0x000fe20003f46070 */
[----:B------:R-:W-:Y:S01]  /*4c20*/  IMAD.X R0, RZ, RZ, R0, P0 ;  /* 0x000000ffff007224 */ /* 0x000fe200000e0600 */
[----:B------:R-:W-:-:S04]  /*4c30*/  LEA R30, P0, R15, UR18, 0x2 ;  /* 0x000000120f1e7c11 */ /* 0x000fc8000f8010ff */
[C-C-:B------:R-:W-:Y:S02]  /*4c40*/  LEA.HI.X R27, R15.reuse, UR17, R0.reuse, 0x3, P1 ;  /* 0x000000110f1b7c11 */ /* 0x140fe400088f1c00 */
[----:B------:R-:W-:Y:S02]  /*4c50*/  LEA.HI.X R31, R15, UR19, R0, 0x2, P0 ;  /* 0x000000130f1f7c11 */ /* 0x000fe400080f1400 */
[----:B------:R-:W-:Y:S01]  /*4c60*/  ISETP.GE.U32.AND P1, PT, R21, 0x10, PT ;  /* 0x000000101500780c */ /* 0x000fe20003f26070 */
[----:B------:R1:W-:Y:S01]  /*4c70*/  STG.E.64 desc[UR10][R26.64], RZ ;  /* 0x000000ff1a007986 */ /* 0x0003e2000c101b0a */
[----:B------:R-:W-:Y:S01]  /*4c80*/  IADD3 R0, P0, PT, R29, R6, RZ ;  /* 0x000000061d007210 */ /* 0x000fe20007f1e0ff */
[----:B------:R-:W-:Y:S01]  /*4c90*/  @P2 IMAD.IADD R35, R35, 0x1, -R20 ;  /* 0x0000000123232824 */ /* 0x000fe200078e0a14 */
[----:B------:R-:W-:Y:S01]  /*4ca0*/  @!P3 LOP3.LUT R35, RZ, R20, RZ, 0x33, !PT ;  /* 0x00000014ff23b212 */ /* 0x000fe200078e33ff */
[----:B------:R-:W-:Y:S02]  /*4cb0*/  HFMA2 R29, -RZ, RZ, 0, 0 ;  /* 0x00000000ff1d7431 */ /* 0x000fe400000001ff */
[----:B------:R-:W-:-:S02]  /*4cc0*/  IMAD.X R8, RZ, RZ, R9, P0 ;  /* 0x000000ffff087224 */ /* 0x000fc400000e0609 */
[----:B------:R1:W-:Y:S01]  /*4cd0*/  STG.E desc[UR10][R30.64], R35 ;  /* 0x000000231e007986 */ /* 0x0003e2000c10190a */
[----:B------:R-:W-:-:S04]  /*4ce0*/  IMAD R15, R21, R35, RZ ;  /* 0x00000023150f7224 */ /* 0x000fc800078e02ff */
[----:B0-----:R-:W-:-:S04]  /*4cf0*/  IMAD.WIDE.U32 R20, R15, 0x4, R24 ;  /* 0x000000040f147825 */ /* 0x001fc800078e0018 */
[----:B------:R-:W-:Y:S02]  /*4d00*/  IMAD.MOV.U32 R15, RZ, RZ, R22 ;  /* 0x000000ffff0f7224 */ /* 0x000fe400078e0016 */
[----:B------:R-:W-:Y:S02]  /*4d10*/  IMAD.MOV.U32 R22, RZ, RZ, R23 ;  /* 0x000000ffff167224 */ /* 0x000fe400078e0017 */
[----:B------:R-:W-:Y:S01]  /*4d20*/  IMAD.MOV.U32 R23, RZ, RZ, R12 ;  /* 0x000000ffff177224 */ /* 0x000fe200078e000c */
[----:B------:R-:W-:Y:S01]  /*4d30*/  MOV R12, R13 ;  /* 0x0000000d000c7202 */ /* 0x000fe20000000f00 */
[----:B------:R-:W-:Y:S01]  /*4d40*/  IMAD.MOV.U32 R13, RZ, RZ, R33 ;  /* 0x000000ffff0d7224 */ /* 0x000fe200078e0021 */
[----:B-1----:R-:W-:Y:S06]  /*4d50*/  @!P1 BRA `(.L_x_323) ;  /* 0x0000000000ac9947 */ /* 0x002fec0003800000 */
[----:B------:R-:W-:Y:S01]  /*4d60*/  IMAD.MOV.U32 R29, RZ, RZ, RZ ;  /* 0x000000ffff1d7224 */ /* 0x000fe200078e00ff */
[----:B------:R-:W0:Y:S06]  /*4d70*/  LDCU.64 UR6, c[0x0][0x390] ;  /* 0x00007200ff0677ac */ /* 0x000e2c0008000a00 */
.L_x_324:
[----:B------:R-:W-:-:S05]  /*4d80*/  IMAD.WIDE.U32 R24, R29, 0x4, R20 ;  /* 0x000000041d187825 */ /* 0x000fca00078e0014 */
[----:B----4-:R-:W2:Y:S01]  /*4d90*/  LDG.E R31, desc[UR10][R24.64] ;  /* 0x0000000a181f7981 */ /* 0x010ea2000c1e1900 */
        /* <DEDUP_REMOVED lines=38> */
[----:B------:R-:W-:-:S07]  /*5000*/  MOV R29, UR14 ;  /* 0x0000000e001d7c02 */ /* 0x000fce0008000f00 */
.L_x_323:
[----:B------:R-:W0:Y:S02]  /*5010*/  LDCU UR5, c[0x3][0x64] ;  /* 0x00c00c80ff0577ac */ /* 0x000e240008000800 */
[----:B0-----:R-:W-:-:S04]  /*5020*/  ULOP3.LUT UR5, UR5, 0xf, URZ, 0xc0, !UPT ;  /* 0x0000000f05057892 */ /* 0x001fc8000f8ec0ff */
[----:B------:R-:W-:-:S09]  /*5030*/  UISETP.NE.AND UP5, UPT, UR5, URZ, UPT ;  /* 0x000000ff0500728c */ /* 0x000fd2000bfa5270 */
[----:B------:R-:W-:Y:S05]  /*5040*/  BRA.U !UP5, `(.L_x_325) ;  /* 0x000000010df87547 */ /* 0x000fea000b800000 */
[----:B------:R-:W0:Y:S02]  /*5050*/  LDCU UR5, c[0x3][0x64] ;  /* 0x00c00c80ff0577ac */ /* 0x000e240008000800 */
[----:B0-----:R-:W-:-:S04]  /*5060*/  ULOP3.LUT UR5, UR5, 0x7, URZ, 0xc0, !UPT ;  /* 0x0000000705057892 */ /* 0x001fc8000f8ec0ff */
[----:B------:R-:W-:Y:S01]  /*5070*/  UISETP.NE.AND UP5, UPT, UR5, URZ, UPT ;  /* 0x000000ff0500728c */ /* 0x000fe2000bfa5270 */
[----:B------:R-:W-:Y:S10]  /*5080*/  BRA.U !UP1, `(.L_x_326) ;  /* 0x00000001095c7547 */ /* 0x000ff4000b800000 */
[C---:B------:R-:W-:Y:S01]  /*5090*/  IMAD.WIDE.U32 R24, R29.reuse, 0x4, R20 ;  /* 0x000000041d187825 */ /* 0x040fe200078e0014 */
[----:B------:R-:W0:Y:S04]  /*50a0*/  LDCU.64 UR6, c[0x0][0x390] ;  /* 0x00007200ff0677ac */ /* 0x000e280008000a00 */
        /* <DEDUP_REMOVED lines=21> */
.L_x_326:
[----:B------:R-:W-:Y:S05]  /*5200*/  BRA.U !UP5, `(.L_x_325) ;  /* 0x000000010d887547 */ /* 0x000fea000b800000 */
[----:B------:R-:W-:Y:S01]  /*5210*/  UISETP.NE.AND UP5, UPT, UR9, URZ, UPT ;  /* 0x000000ff0900728c */ /* 0x000fe2000bfa5270 */
[----:B------:R-:W-:Y:S10]  /*5220*/  BRA.U !UP2, `(.L_x_327) ;  /* 0x000000010a3c7547 */ /* 0x000ff4000b800000 */
[C---:B------:R-:W-:Y:S01]  /*5230*/  IMAD.WIDE.U32 R24, R29.reuse, 0x4, R20 ;  /* 0x000000041d187825 */ /* 0x040fe200078e0014 */
[----:B------:R-:W0:Y:S04]  /*5240*/  LDCU.64 UR6, c[0x0][0x390] ;  /* 0x00007200ff0677ac */ /* 0x000e280008000a00 */
[----:B--2-4-:R-:W2:Y:S01]  /*5250*/  LDG.E R31, desc[UR10][R24.64] ;  /* 0x0000000a181f7981 */ /* 0x014ea2000c1e1900 */
        /* <DEDUP_REMOVED lines=12> */
.L_x_327:
[----:B------:R-:W-:Y:S05]  /*5320*/  BRA.U !UP5, `(.L_x_325) ;  /* 0x000000010d407547 */ /* 0x000fea000b800000 */
[C---:B------:R-:W-:Y:S01]  /*5330*/  IMAD.WIDE.U32 R24, R29.reuse, 0x4, R20 ;  /* 0x000000041d187825 */ /* 0x040fe200078e0014 */
[----:B------:R-:W1:Y:S04]  /*5340*/  LDCU.64 UR6, c[0x0][0x390] ;  /* 0x00007200ff0677ac */ /* 0x000e680008000a00 */
[----:B0-2-4-:R-:W2:Y:S01]  /*5350*/  LDG.E R31, desc[UR10][R24.64] ;  /* 0x0000000a181f7981 */ /* 0x015ea2000c1e1900 */
[----:B------:R-:W-:Y:S01]  /*5360*/  IADD3 R0, P0, PT, R29, R0, RZ ;  /* 0x000000001d007210 */ /* 0x000fe20007f1e0ff */
[----:B------:R-:W-:-:S03]  /*5370*/  UISETP.NE.AND UP5, UPT, UR9, 0x1, UPT ;  /* 0x000000010900788c */ /* 0x000fc6000bfa5270 */
[----:B------:R-:W-:Y:S02]  /*5380*/  IADD3.X R27, PT, PT, RZ, R8, RZ, P0, !PT ;  /* 0x00000008ff1b7210 */ /* 0x000fe400007fe4ff */
[----:B-1----:R-:W-:-:S04]  /*5390*/  LEA R26, P0, R0, UR6, 0x2 ;  /* 0x00000006001a7c11 */ /* 0x002fc8000f8010ff */
[----:B------:R-:W-:-:S05]  /*53a0*/  LEA.HI.X R27, R0, UR7, R27, 0x2, P0 ;  /* 0x00000007001b7c11 */ /* 0x000fca00080f141b */
[----:B--2---:R1:W-:Y:S01]  /*53b0*/  STG.E desc[UR10][R26.64], R31 ;  /* 0x0000001f1a007986 */ /* 0x0043e2000c10190a */
[----:B------:R-:W-:Y:S05]  /*53c0*/  BRA.U !UP5, `(.L_x_325) ;  /* 0x000000010d187547 */ /* 0x000fea000b800000 */
[----:B------:R-:W2:Y:S01]  /*53d0*/  LDG.E R29, desc[UR10][R24.64+0x4] ;  /* 0x0000040a181d7981 */ /* 0x000ea2000c1e1900 */
[----:B------:R-:W-:-:S03]  /*53e0*/  UISETP.NE.AND UP5, UPT, UR9, 0x2, UPT ;  /* 0x000000020900788c */ /* 0x000fc6000bfa5270 */
[----:B--2---:R3:W-:Y:S06]  /*53f0*/  STG.E desc[UR10][R26.64+0x4], R29 ;  /* 0x0000041d1a007986 */ /* 0x0047ec000c10190a */
[----:B------:R-:W-:Y:S05]  /*5400*/  BRA.U !UP5, `(.L_x_325) ;  /* 0x000000010d087547 */ /* 0x000fea000b800000 */
[----:B------:R-:W2:Y:S04]  /*5410*/  LDG.E R25, desc[UR10][R24.64+0x8] ;  /* 0x0000080a18197981 */ /* 0x000ea8000c1e1900 */
[----:B--2---:R0:W-:Y:S02]  /*5420*/  STG.E desc[UR10][R26.64+0x8], R25 ;  /* 0x000008191a007986 */ /* 0x0041e4000c10190a */
.L_x_325:
[----:B01234-:R-:W-:Y:S01]  /*5430*/  IMAD.MOV.U32 R27, RZ, RZ, RZ ;  /* 0x000000ffff1b7224 */ /* 0x01ffe200078e00ff */
[----:B------:R-:W-:Y:S06]  /*5440*/  BRA.U !UP0, `(.L_x_328) ;  /* 0x00000005089c7547 */ /* 0x000fec000b800000 */
[----:B------:R-:W-:-:S07]  /*5450*/  IMAD.MOV.U32 R27, RZ, RZ, RZ ;  /* 0x000000ffff1b7224 */ /* 0x000fce00078e00ff */
.L_x_329:
[----:B------:R-:W-:-:S05]  /*5460*/  IMAD.WIDE.U32 R24, R27, 0x4, R20 ;  /* 0x000000041b187825 */ /* 0x000fca00078e0014 */
[----:B0-----:R-:W2:Y:S02]  /*5470*/  LDG.E R29, desc[UR10][R24.64] ;  /* 0x0000000a181d7981 */ /* 0x001ea4000c1e1900 */
        /* <DEDUP_REMOVED lines=21> */
[----:B-1----:R-:W-:-:S05]  /*55d0*/  IADD3 R37, PT, PT, R0, 0x1, RZ ;  /* 0x0000000100257810 */ /* 0x002fca0007ffe0ff */
        /* <DEDUP_REMOVED lines=29> */
[----:B0-----:R-:W-:-:S05]  /*57b0*/  IADD3 R35, PT, PT, R0, 0x1, RZ ;  /* 0x0000000100237810 */ /* 0x001fca0007ffe0ff */
        /* <DEDUP_REMOVED lines=41> */
[----:B------:R-:W-:Y:S01]  /*5a50*/  ULOP3.LUT UR5, UR12, 0xfffffff0, URZ, 0xc0, !UPT ;  /* 0xfffffff00c057892 */ /* 0x000fe2000f8ec0ff */
[----:B------:R-:W-:-:S05]  /*5a60*/  IADD3 R27, PT, PT, R27, 0x10, RZ ;  /* 0x000000101b1b7810 */ /* 0x000fca0007ffe0ff */
[----:B------:R-:W-:Y:S01]  /*5a70*/  ISETP.NE.AND P0, PT, R27, UR5, PT ;  /* 0x000000051b007c0c */ /* 0x000fe2000bf05270 */
[----:B-1----:R-:W-:-:S05]  /*5a80*/  VIADD R31, R0, 0x1 ;  /* 0x00000001001f7836 */ /* 0x002fca0000000000 */
[----:B------:R0:W-:Y:S07]  /*5a90*/  STG.E.U8 desc[UR10][R28.64], R31 ;  /* 0x0000001f1c007986 */ /* 0x0001ee000c10110a */
[----:B------:R-:W-:Y:S05]  /*5aa0*/  @P0 BRA `(.L_x_329) ;  /* 0xfffffff8006c0947 */ /* 0x000fea000383ffff */
[----:B------:R-:W-:-:S07]  /*5ab0*/  IMAD.U32 R27, RZ, RZ, UR5 ;  /* 0x00000005ff1b7e24 */ /* 0x000fce000f8e00ff */
.L_x_328:
[----:B------:R-:W-:-:S09]  /*5ac0*/  ULOP3.LUT UP5, URZ, UR12, 0xf, URZ, 0xc0, !UPT ;  /* 0x0000000f0cff7892 */ /* 0x000fd2000f8ac0ff */
[----:B------:R-:W-:Y:S05]  /*5ad0*/  BRA.U !UP5, `(.L_x_330) ;  /* 0x000000050dac7547 */ /* 0x000fea000b800000 */
[----:B------:R-:W1:Y:S02]  /*5ae0*/  LDCU UR5, c[0x3][0x64] ;  /* 0x00c00c80ff0577ac */ /* 0x000e640008000800 */
[----:B-1----:R-:W-:-:S04]  /*5af0*/  UIADD3 UR5, UPT, UPT, UR5, 0xf, URZ ;  /* 0x0000000f05057890 */ /* 0x002fc8000fffe0ff */
[----:B------:R-:W-:Y:S01]  /*5b00*/  ULOP3.LUT UP5, URZ, UR5, 0x7, URZ, 0xc0, !UPT ;  /* 0x0000000705ff7892 */ /* 0x000fe2000f8ac0ff */
[----:B------:R-:W-:Y:S10]  /*5b10*/  BRA.U !UP3, `(.L_x_331) ;  /* 0x000000010bc87547 */ /* 0x000ff4000b800000 */
        /* <DEDUP_REMOVED lines=43> */
[----:B------:R-:W3:Y:S02]  /*5dd0*/  LDG.E R31, desc[UR10][R24.64+0x1c] ;  /* 0x00001c0a181f7981 */ /* 0x000ee4000c1e1900 */
[----:B---3--:R-:W-:-:S05]  /*5de0*/  IADD3 R30, P0, PT, R31, R4, RZ ;  /* 0x000000041f1e7210 */ /* 0x008fca0007f1e0ff */
[----:B------:R-:W-:-:S05]  /*5df0*/  IMAD.X R31, RZ, RZ, R7, P0 ;  /* 0x000000ffff1f7224 */ /* 0x000fca00000e0607 */
[----:B------:R-:W1:Y:S01]  /*5e00*/  LDG.E.U8 R0, desc[UR10][R30.64] ;  /* 0x0000000a1e007981 */ /* 0x000e62000c1e1100 */
[----:B------:R-:W-:Y:S02]  /*5e10*/  VIADD R27, R27, 0x8 ;  /* 0x000000081b1b7836 */ /* 0x000fe40000000000 */
[----:B-1----:R-:W-:-:S05]  /*5e20*/  VIADD R33, R0, 0x1 ;  /* 0x0000000100217836 */ /* 0x002fca0000000000 */
[----:B------:R2:W-:Y:S02]  /*5e30*/  STG.E.U8 desc[UR10][R30.64], R33 ;  /* 0x000000211e007986 */ /* 0x0005e4000c10110a */
.L_x_331:
[----:B------:R-:W-:Y:S05]  /*5e40*/  BRA.U !UP5, `(.L_x_330) ;  /* 0x000000010dd07547 */ /* 0x000fea000b800000 */
[----:B------:R-:W-:Y:S01]  /*5e50*/  UISETP.NE.AND UP5, UPT, UR8, URZ, UPT ;  /* 0x000000ff0800728c */ /* 0x000fe2000bfa5270 */
[----:B------:R-:W-:Y:S10]  /*5e60*/  BRA.U !UP4, `(.L_x_332) ;  /* 0x000000010c687547 */ /* 0x000ff4000b800000 */
[----:B------:R-:W-:-:S05]  /*5e70*/  IMAD.WIDE.U32 R24, R27, 0x4, R20 ;  /* 0x000000041b187825 */ /* 0x000fca00078e0014 */
        /* <DEDUP_REMOVED lines=25> */
.L_x_332:
[----:B------:R-:W-:Y:S05]  /*6010*/  BRA.U !UP5, `(.L_x_330) ;  /* 0x000000010d5c7547 */ /* 0x000fea000b800000 */
[----:B------:R-:W-:-:S05]  /*6020*/  IMAD.WIDE.U32 R20, R27, 0x4, R20 ;  /* 0x000000041b147825 */ /* 0x000fca00078e0014 */
[----:B------:R-:W4:Y:S02]  /*6030*/  LDG.E R25, desc[UR10][R20.64] ;  /* 0x0000000a14197981 */ /* 0x000f24000c1e1900 */
[----:B----4-:R-:W-:-:S05]  /*6040*/  IADD3 R24, P0, PT, R25, R4, RZ ;  /* 0x0000000419187210 */ /* 0x010fca0007f1e0ff */
[----:B------:R-:W-:-:S05]  /*6050*/  IMAD.X R25, RZ, RZ, R7, P0 ;  /* 0x000000ffff197224 */ /* 0x000fca00000e0607 */
[----:B------:R-:W4:Y:S01]  /*6060*/  LDG.E.U8 R0, desc[UR10][R24.64] ;  /* 0x0000000a18007981 */ /* 0x000f22000c1e1100 */
[----:B------:R-:W-:Y:S01]  /*6070*/  UISETP.NE.AND UP5, UPT, UR8, 0x1, UPT ;  /* 0x000000010800788c */ /* 0x000fe2000bfa5270 */
[----:B----4-:R-:W-:-:S05]  /*6080*/  VIADD R27, R0, 0x1 ;  /* 0x00000001001b7836 */ /* 0x010fca0000000000 */
[----:B------:R1:W-:Y:S03]  /*6090*/  STG.E.U8 desc[UR10][R24.64], R27 ;  /* 0x0000001b18007986 */ /* 0x0003e6000c10110a */
[----:B------:R-:W-:Y:S05]  /*60a0*/  BRA.U !UP5, `(.L_x_330) ;  /* 0x000000010d387547 */ /* 0x000fea000b800000 */
[----:B-1----:R-:W4:Y:S02]  /*60b0*/  LDG.E R25, desc[UR10][R20.64+0x4] ;  /* 0x0000040a14197981 */ /* 0x002f24000c1e1900 */
[----:B----4-:R-:W-:-:S04]  /*60c0*/  IADD3 R24, P0, PT, R25, R4, RZ ;  /* 0x0000000419187210 */ /* 0x010fc80007f1e0ff */
[----:B------:R-:W-:-:S05]  /*60d0*/  IADD3.X R25, PT, PT, RZ, R7, RZ, P0, !PT ;  /* 0x00000007ff197210 */ /* 0x000fca00007fe4ff */
[----:B------:R-:W4:Y:S01]  /*60e0*/  LDG.E.U8 R0, desc[UR10][R24.64] ;  /* 0x0000000a18007981 */ /* 0x000f22000c1e1100 */
[----:B------:R-:W-:Y:S01]  /*60f0*/  UISETP.NE.AND UP5, UPT, UR8, 0x2, UPT ;  /* 0x000000020800788c */ /* 0x000fe2000bfa5270 */
[----:B----4-:R-:W-:-:S05]  /*6100*/  VIADD R27, R0, 0x1 ;  /* 0x00000001001b7836 */ /* 0x010fca0000000000 */
[----:B------:R4:W-:Y:S03]  /*6110*/  STG.E.U8 desc[UR10][R24.64], R27 ;  /* 0x0000001b18007986 */ /* 0x0009e6000c10110a */
[----:B------:R-:W-:Y:S05]  /*6120*/  BRA.U !UP5, `(.L_x_330) ;  /* 0x000000010d187547 */ /* 0x000fea000b800000 */
[----:B------:R-:W4:Y:S02]  /*6130*/  LDG.E R21, desc[UR10][R20.64+0x8] ;  /* 0x0000080a14157981 */ /* 0x000f24000c1e1900 */
[----:B----4-:R-:W-:-:S05]  /*6140*/  IADD3 R24, P0, PT, R21, R4, RZ ;  /* 0x0000000415187210 */ /* 0x010fca0007f1e0ff */
[----:B------:R-:W-:-:S05]  /*6150*/  IMAD.X R25, RZ, RZ, R7, P0 ;  /* 0x000000ffff197224 */ /* 0x000fca00000e0607 */
[----:B------:R-:W4:Y:S02]  /*6160*/  LDG.E.U8 R0, desc[UR10][R24.64] ;  /* 0x0000000a18007981 */ /* 0x000f24000c1e1100 */
[----:B----4-:R-:W-:-:S05]  /*6170*/  VIADD R27, R0, 0x1 ;  /* 0x00000001001b7836 */ /* 0x010fca0000000000 */
[----:B------:R1:W-:Y:S02]  /*6180*/  STG.E.U8 desc[UR10][R24.64], R27 ;  /* 0x0000001b18007986 */ /* 0x0003e4000c10110a */
.L_x_330:
[----:B------:R-:W5:Y:S01]  /*6190*/  LDCU UR5, c[0x3][0x58] ;  /* 0x00c00b00ff0577ac */ /* 0x000f620008000800 */
[----:B------:R-:W-:-:S04]  /*61a0*/  UIADD3 UR4, UPT, UPT, UR4, 0x1, URZ ;  /* 0x0000000104047890 */ /* 0x000fc8000fffe0ff */
[----:B-----5:R-:W-:-:S09]  /*61b0*/  UISETP.NE.AND UP5, UPT, UR4, UR5, UPT ;  /* 0x000000050400728c */ /* 0x020fd2000bfa5270 */
[----:B------:R-:W-:Y:S05]  /*61c0*/  BRA.U !UP5, `(.L_x_291) ;  /* 0x000000090d4c7547 */ /* 0x000fea000b800000 */
[----:B------:R-:W-:Y:S05]  /*61d0*/  BRA `(.L_x_333) ;  /* 0xffffffe800147947 */ /* 0x000fea000383ffff */
.L_x_317:
[----:B------:R-:W-:Y:S01]  /*61e0*/  UISETP.GE.U32.AND UP0, UPT, UR8, 0x4, UPT ;  /* 0x000000040800788c */ /* 0x000fe2000bf06070 */
[----:B------:R-:W-:Y:S01]  /*61f0*/  SHF.R.S32.HI R24, RZ, 0x1f, R5 ;  /* 0x0000001fff187819 */ /* 0x000fe20000011405 */
[----:B------:R-:W-:Y:S01]  /*6200*/  ULOP3.LUT UR6, UR8, 0x3, URZ, 0xc0, !UPT ;  /* 0x0000000308067892 */ /* 0x000fe2000f8ec0ff */
[----:B------:R-:W-:-:S06]  /*6210*/  UMOV UR4, URZ ;  /* 0x000000ff00047c82 */ /* 0x000fcc0008000000 */
[----:B------:R-:W-:Y:S05]  /*6220*/  BRA.U !UP0, `(.L_x_334) ;  /* 0x0000000508747547 */ /* 0x000fea000b800000 */
[----:B------:R-:W4:Y:S01]  /*6230*/  LDCU UR7, c[0x3][0x60] ;  /* 0x00c00c00ff0777ac */ /* 0x000f220008000800 */
[----:B------:R-:W0:Y:S01]  /*6240*/  LDCU.128 UR12, c[0x0][0x380] ;  /* 0x00007000ff0c77ac */ /* 0x000e220008000c00 */
[----:B------:R-:W-:Y:S01]  /*6250*/  ULOP3.LUT UR4, UR8, 0x7ffffffc, URZ, 0xc0, !UPT ;  /* 0x7ffffffc08047892 */ /* 0x000fe2000f8ec0ff */
[----:B------:R-:W-:Y:S01]  /*6260*/  UMOV UR5, URZ ;  /* 0x000000ff00057c82 */ /* 0x000fe20008000000 */
[----:B----4-:R-:W4:Y:S01]  /*6270*/  I2F.U32.RP R6, UR7 ;  /* 0x0000000700067d06 */ /* 0x010f220008209000 */
[----:B------:R-:W-:-:S07]  /*6280*/  ISETP.NE.U32.AND P0, PT, RZ, UR7, PT ;  /* 0x00000007ff007c0c */ /* 0x000fce000bf05070 */
[----:B----4-:R-:W4:Y:S02]  /*6290*/  MUFU.RCP R6, R6 ;  /* 0x0000000600067308 */ /* 0x010f240000001000 */
[----:B----4-:R-:W-:Y:S01]  /*62a0*/  VIADD R8, R6, 0xffffffe ;  /* 0x0ffffffe06087836 */ /* 0x010fe20000000000 */
[----:B------:R-:W-:-:S05]  /*62b0*/  LOP3.LUT R6, RZ, UR7, RZ, 0x33, !PT ;  /* 0x00000007ff067c12 */ /* 0x000fca000f8e33ff */
[----:B------:R4:W0:Y:S02]  /*62c0*/  F2I.FTZ.U32.TRUNC.NTZ R9, R8 ;  /* 0x0000000800097305 */ /* 0x000824000021f000 */
[----:B----4-:R-:W-:Y:S01]  /*62d0*/  IMAD.MOV.U32 R8, RZ, RZ, RZ ;  /* 0x000000ffff087224 */ /* 0x010fe200078e00ff */
[----:B0123--:R-:W-:-:S05]  /*62e0*/  IADD3 R21, PT, PT, RZ, -R9, RZ ;  /* 0x80000009ff157210 */ /* 0x00ffca0007ffe0ff */
[----:B------:R-:W-:-:S04]  /*62f0*/  IMAD R21, R21, UR7, RZ ;  /* 0x0000000715157c24 */ /* 0x000fc8000f8e02ff */
[----:B------:R-:W-:-:S07]  /*6300*/  IMAD.HI.U32 R0, R9, R21, R8 ;  /* 0x0000001509007227 */ /* 0x000fce00078e0008 */
.L_x_335:
[----:B----45:R-:W-:Y:S01]  /*6310*/  SHF.R.U32.HI R8, RZ, 0x2, R15 ;  /* 0x00000002ff087819 */ /* 0x030fe2000001160f */
[----:B------:R-:W-:-:S03]  /*6320*/  IMAD.SHL.U32 R9, R13, 0x10, RZ ;  /* 0x000000100d097824 */ /* 0x000fc600078e00ff */
[----:B------:R-:W-:Y:S02]  /*6330*/  LOP3.LUT R8, R8, R15, RZ, 0x3c, !PT ;  /* 0x0000000f08087212 */ /* 0x000fe400078e3cff */
[----:B------:R-:W-:-:S03]  /*6340*/  SHF.R.U32.HI R15, RZ, 0x2, R22 ;  /* 0x00000002ff0f7819 */ /* 0x000fc60000011616 */
[----:B------:R-:W-:Y:S01]  /*6350*/  IMAD.SHL.U32 R20, R8, 0x2, RZ ;  /* 0x0000000208147824 */ /* 0x000fe200078e00ff */
[----:B------:R-:W-:-:S04]  /*6360*/  LOP3.LUT R15, R15, R22, RZ, 0x3c, !PT ;  /* 0x000000160f0f7212 */ /* 0x000fc800078e3cff */
[----:B------:R-:W-:Y:S02]  /*6370*/  LOP3.LUT R9, R13, R9, R20, 0x96, !PT ;  /* 0x000000090d097212 */ /* 0x000fe400078e9614 */
[----:B------:R-:W-:Y:S02]  /*6380*/  SHF.R.U32.HI R20, RZ, 0x2, R23 ;  /* 0x00000002ff147819 */ /* 0x000fe40000011617 */
[----:B------:R-:W-:Y:S01]  /*6390*/  LOP3.LUT R22, R9, R8, RZ, 0x3c, !PT ;  /* 0x0000000809167212 */ /* 0x000fe200078e3cff */
[----:B------:R-:W-:Y:S01]  /*63a0*/  IMAD.SHL.U32 R8, R15, 0x2, RZ ;  /* 0x000000020f087824 */ /* 0x000fe200078e00ff */
[----:B------:R-:W-:Y:S02]  /*63b0*/  LOP3.LUT R20, R20, R23, RZ, 0x3c, !PT ;  /* 0x0000001714147212 */ /* 0x000fe400078e3cff */
[----:B------:R-:W-:Y:S02]  /*63c0*/  SHF.L.U32 R9, R22, 0x4, RZ ;  /* 0x0000000416097819 */ /* 0x000fe400000006ff */
[----:B------:R-:W-:-:S02]  /*63d0*/  IADD3 R25, PT, PT, R14, 0x587c5, R22 ;  /* 0x000587c50e197810 */ /* 0x000fc40007ffe016 */
[----:B------:R-:W-:Y:S01]  /*63e0*/  LOP3.LUT R8, R22, R9, R8, 0x96, !PT ;  /* 0x0000000916087212 */ /* 0x000fe200078e9608 */
[----:B------:R-:W-:-:S03]  /*63f0*/  IMAD.SHL.U32 R9, R20, 0x2, RZ ;  /* 0x0000000214097824 */ /* 0x000fc600078e00ff */
[----:B------:R-:W-:Y:S02]  /*6400*/  LOP3.LUT R23, R8, R15, RZ, 0x3c, !PT ;  /* 0x0000000f08177212 */ /* 0x000fe400078e3cff */
[----:B------:R-:W-:-:S03]  /*6410*/  SHF.R.U32.HI R15, RZ, 0x2, R12 ;  /* 0x00000002ff0f7819 */ /* 0x000fc6000001160c */
[----:B------:R-:W-:-:S05]  /*6420*/  IMAD.SHL.U32 R8, R23, 0x10, RZ ;  /* 0x0000001017087824 */ /* 0x000fca00078e00ff */
[----:B------:R-:W-:Y:S02]  /*6430*/  LOP3.LUT R9, R23, R8, R9, 0x96, !PT ;  /* 0x0000000817097212 */ /* 0x000fe400078e9609 */
[----:B------:R-:W-:Y:S02]  /*6440*/  LOP3.LUT R8, R15, R12, RZ, 0x3c, !PT ;  /* 0x0000000c0f087212 */ /* 0x000fe400078e3cff */
[----:B------:R-:W-:Y:S02]  /*6450*/  LOP3.LUT R12, R9, R20, RZ, 0x3c, !PT ;  /* 0x00000014090c7212 */ /* 0x000fe400078e3cff */
[----:B------:R-:W-:Y:S01]  /*6460*/  MOV R15, R13 ;  /* 0x0000000d000f7202 */ /* 0x000fe20000000f00 */
[----:B------:R-:W-:Y:S01]  /*6470*/  IMAD.SHL.U32 R20, R8, 0x2, RZ ;  /* 0x0000000208147824 */ /* 0x000fe200078e00ff */
[----:B------:R-:W-:Y:S01]  /*6480*/  IADD3 R21, PT, PT, R14, 0x10974f, R12 ;  /* 0x0010974f0e157810 */ /* 0x000fe20007ffe00c */
[----:B------:R-:W-:-:S05]  /*6490*/  IMAD.SHL.U32 R9, R12, 0x10, RZ ;  /* 0x000000100c097824 */ /* 0x000fca00078e00ff */
[----:B------:R-:W-:Y:S02]  /*64a0*/  LOP3.LUT R13, R12, R9, R20, 0x96, !PT ;  /* 0x000000090c0d7212 */ /* 0x000fe400078e9614 */
[C---:B------:R-:W-:Y:S01]  /*64b0*/  IADD3 R9, PT, PT, R14.reuse, 0xb0f8a, R23 ;  /* 0x000b0f8a0e097810 */ /* 0x040fe20007ffe017 */
[----:B------:R-:W-:Y:S01]  /*64c0*/  VIADD R14, R14, 0x161f14 ;  /* 0x00161f140e0e7836 */ /* 0x000fe20000000000 */
[----:B------:R-:W-:Y:S01]  /*64d0*/  LOP3.LUT R13, R13, R8, RZ, 0x3c, !PT ;  /* 0x000000080d0d7212 */ /* 0x000fe200078e3cff */
[----:B------:R-:W-:-:S04]  /*64e0*/  IMAD.HI.U32 R8, R0, R25, RZ ;  /* 0x0000001900087227 */ /* 0x000fc800078e00ff */
[----:B------:R-:W-:-:S04]  /*64f0*/  IMAD.HI.U32 R20, R0, R9, RZ ;  /* 0x0000000900147227 */ /* 0x000fc800078e00ff */
[----:B------:R-:W-:Y:S02]  /*6500*/  IMAD.MOV R28, RZ, RZ, -R8 ;  /* 0x000000ffff1c7224 */ /* 0x000fe400078e0a08 */
[----:B------:R-:W-:Y:S02]  /*6510*/  IMAD.IADD R31, R13, 0x1, R14 ;  /* 0x000000010d1f7824 */ /* 0x000fe400078e020e */
[----:B------:R-:W-:-:S04]  /*6520*/  IMAD.HI.U32 R8, R0, R21, RZ ;  /* 0x0000001500087227 */ /* 0x000fc800078e00ff */
[----:B------:R-:W-:Y:S01]  /*6530*/  IMAD.MOV R20, RZ, RZ, -R20 ;  /* 0x000000ffff147224 */ /* 0x000fe200078e0a14 */
[----:B------:R-:W-:Y:S01]  /*6540*/  IADD3 R8, PT, PT, -R8, RZ, RZ ;  /* 0x000000ff08087210 */ /* 0x000fe20007ffe1ff */
[----:B------:R-:W-:-:S04]  /*6550*/  IMAD.HI.U32 R26, R0, R31, RZ ;  /* 0x0000001f001a7227 */ /* 0x000fc800078e00ff */
[----:B------:R-:W-:Y:S02]  /*6560*/  IMAD R25, R28, UR7, R25 ;  /* 0x000000071c197c24 */ /* 0x000fe4000f8e0219 */
[----:B------:R-:W-:Y:S02]  /*6570*/  IMAD R27, R20, UR7, R9 ;  /* 0x00000007141b7c24 */ /* 0x000fe4000f8e0209 */
[----:B------:R-:W-:Y:S01]  /*6580*/  IMAD.MOV R26, RZ, RZ, -R26 ;  /* 0x000000ffff1a7224 */ /* 0x000fe200078e0a1a */
[----:B------:R-:W-:Y:S01]  /*6590*/  ISETP.GE.U32.AND P2, PT, R25, UR7, PT ;  /* 0x0000000719007c0c */ /* 0x000fe2000bf46070 */
[----:B------:R-:W-:Y:S01]  /*65a0*/  IMAD R29, R8, UR7, R21 ;  /* 0x00000007081d7c24 */ /* 0x000fe2000f8e0215 */
[----:B------:R-:W-:Y:S01]  /*65b0*/  ISETP.GE.U32.AND P3, PT, R27, UR7, PT ;  /* 0x000000071b007c0c */ /* 0x000fe2000bf66070 */
[----:B------:R-:W-:Y:S01]  /*65c0*/  IMAD R31, R26, UR7, R31 ;  /* 0x000000071a1f7c24 */ /* 0x000fe2000f8e021f */
[----:B------:R-:W-:Y:S01]  /*65d0*/  IADD3 R21, P5, PT, R5, UR5, RZ ;  /* 0x0000000505157c10 */ /* 0x000fe2000ffbe0ff */
[----:B------:R-:W-:Y:S01]  /*65e0*/  UIADD3 UR5, UPT, UPT, UR5, 0x4, URZ ;  /* 0x0000000405057890 */ /* 0x000fe2000fffe0ff */
[----:B------:R-:W-:-:S02]  /*65f0*/  ISETP.GE.U32.AND P4, PT, R29, UR7, PT ;  /* 0x000000071d007c0c */ /* 0x000fc4000bf86070 */
[----:B------:R-:W-:Y:S01]  /*6600*/  ISETP.GE.U32.AND P1, PT, R31, UR7, PT ;  /* 0x000000071f007c0c */ /* 0x000fe2000bf26070 */
[----:B------:R-:W-:Y:S01]  /*6610*/  IMAD.X R26, RZ, RZ, R24, P5 ;  /* 0x000000ffff1a7224 */ /* 0x000fe200028e0618 */
[----:B------:R-:W-:Y:S01]  /*6620*/  LEA R20, P6, R21, UR14, 0x2 ;  /* 0x0000000e15147c11 */ /* 0x000fe2000f8c10ff */
[----:B------:R-:W-:Y:S02]  /*6630*/  UISETP.NE.AND UP0, UPT, UR5, UR4, UPT ;  /* 0x000000040500728c */ /* 0x000fe4000bf05270 */
[----:B------:R-:W-:Y:S02]  /*6640*/  @P2 VIADD R25, R25, -UR7 ;  /* 0x8000000719192c36 */ /* 0x000fe40008000000 */
[----:B------:R-:W-:Y:S01]  /*6650*/  @P3 VIADD R27, R27, -UR7 ;  /* 0x800000071b1b3c36 */ /* 0x000fe20008000000 */
[----:B------:R-:W-:Y:S02]  /*6660*/  LEA R8, P3, R21, UR12, 0x3 ;  /* 0x0000000c15087c11 */ /* 0x000fe4000f8618ff */
[----:B------:R-:W-:-:S02]  /*6670*/  ISETP.GE.U32.AND P2, PT, R25, UR7, PT ;  /* 0x0000000719007c0c */ /* 0x000fc4000bf46070 */
[----:B------:R-:W-:Y:S01]  /*6680*/  @P4 IADD3 R29, PT, PT, R29, -UR7, RZ ;  /* 0x800000071d1d4c10 */ /* 0x000fe2000fffe0ff */
[----:B------:R-:W-:Y:S01]  /*6690*/  @P1 VIADD R31, R31, -UR7 ;  /* 0x800000071f1f1c36 */ /* 0x000fe20008000000 */
[----:B------:R-:W-:Y:S02]  /*66a0*/  ISETP.GE.U32.AND P4, PT, R27, UR7, PT ;  /* 0x000000071b007c0c */ /* 0x000fe4000bf86070 */
[----:B------:R-:W-:Y:S02]  /*66b0*/  ISETP.GE.U32.AND P1, PT, R29, UR7, PT ;  /* 0x000000071d007c0c */ /* 0x000fe4000bf26070 */
[----:B------:R-:W-:Y:S02]  /*66c0*/  ISETP.GE.U32.AND P5, PT, R31, UR7, PT ;  /* 0x000000071f007c0c */ /* 0x000fe4000bfa6070 */
[C-C-:B------:R-:W-:Y:S02]  /*66d0*/  LEA.HI.X R9, R21.reuse, UR13, R26.reuse, 0x3, P3 ;  /* 0x0000000d15097c11 */ /* 0x140fe400098f1c1a */
[----:B------:R-:W-:Y:S01]  /*66e0*/  LEA.HI.X R21, R21, UR15, R26, 0x2, P6 ;  /* 0x0000000f15157c11 */ /* 0x000fe2000b0f141a */
[----:B------:R-:W-:-:S02]  /*66f0*/  @P2 VIADD R25, R25, -UR7 ;  /* 0x8000000719192c36 */ /* 0x000fc40008000000 */
[----:B------:R4:W-:Y:S02]  /*6700*/  STG.E.64 desc[UR10][R8.64], RZ ;  /* 0x000000ff08007986 */ /* 0x0009e4000c101b0a */
[----:B------:R-:W-:Y:S01]  /*6710*/  @P4 VIADD R27, R27, -UR7 ;  /* 0x800000071b1b4c36 */ /* 0x000fe20008000000 */
[C---:B------:R-:W-:Y:S01]  /*6720*/  SEL R25, R6.reuse, R25, !P0 ;  /* 0x0000001906197207 */ /* 0x040fe20004000000 */
[----:B------:R-:W-:Y:S02]  /*6730*/  @P1 VIADD R29, R29, -UR7 ;  /* 0x800000071d1d1c36 */ /* 0x000fe40008000000 */
[----:B------:R-:W-:Y:S02]  /*6740*/  @P5 IADD3 R31, PT, PT, R31, -UR7, RZ ;  /* 0x800000071f1f5c10 */ /* 0x000fe4000fffe0ff */
[C---:B------:R-:W-:Y:S01]  /*6750*/  SEL R27, R6.reuse, R27, !P0 ;  /* 0x0000001b061b7207 */ /* 0x040fe20004000000 */
[----:B------:R4:W-:Y:S01]  /*6760*/  STG.E desc[UR10][R20.64], R25 ;  /* 0x0000001914007986 */ /* 0x0009e2000c10190a */
[----:B------:R-:W-:-:S02]  /*6770*/  SEL R29, R6, R29, !P0 ;  /* 0x0000001d061d7207 */ /* 0x000fc40004000000 */
[----:B------:R-:W-:Y:S01]  /*6780*/  SEL R31, R6, R31, !P0 ;  /* 0x0000001f061f7207 */ /* 0x000fe20004000000 */
[----:B------:R4:W-:Y:S04]  /*6790*/  STG.E.64 desc[UR10][R8.64+0x8], RZ ;  /* 0x000008ff08007986 */ /* 0x0009e8000c101b0a */
[----:B------:R4:W-:Y:S04]  /*67a0*/  STG.E desc[UR10][R20.64+0x4], R27 ;  /* 0x0000041b14007986 */ /* 0x0009e8000c10190a */
[----:B------:R4:W-:Y:S04]  /*67b0*/  STG.E.64 desc[UR10][R8.64+0x10], RZ ;  /* 0x000010ff08007986 */ /* 0x0009e8000c101b0a */
[----:B------:R4:W-:Y:S04]  /*67c0*/  STG.E desc[UR10][R20.64+0x8], R29 ;  /* 0x0000081d14007986 */ /* 0x0009e8000c10190a */
[----:B------:R4:W-:Y:S04]  /*67d0*/  STG.E.64 desc[UR10][R8.64+0x18], RZ ;  /* 0x000018ff08007986 */ /* 0x0009e8000c101b0a */
[----:B------:R4:W-:Y:S01]  /*67e0*/  STG.E desc[UR10][R20.64+0xc], R31 ;  /* 0x00000c1f14007986 */ /* 0x0009e2000c10190a */
[----:B------:R-:W-:Y:S05]  /*67f0*/  BRA.U UP0, `(.L_x_335) ;  /* 0xfffffff900c47547 */ /* 0x000fea000b83ffff */
.L_x_334:
[----:B------:R-:W-:-:S09]  /*6800*/  UISETP.NE.AND UP0, UPT, UR6, URZ, UPT ;  /* 0x000000ff0600728c */ /* 0x000fd2000bf05270 */
[----:B------:R-:W-:Y:S05]  /*6810*/  BRA.U !UP0, `(.L_x_291) ;  /* 0x0000000108b87547 */ /* 0x000fea000b800000 */
[----:B------:R-:W0:Y:S01]  /*6820*/  LDCU UR7, c[0x3][0x60] ;  /* 0x00c00c00ff0777ac */ /* 0x000e220008000800 */
[----:B------:R-:W1:Y:S01]  /*6830*/  LDCU.128 UR12, c[0x0][0x380] ;  /* 0x00007000ff0c77ac */ /* 0x000e620008000c00 */
[----:B------:R-:W-:Y:S01]  /*6840*/  UMOV UR5, URZ ;  /* 0x000000ff00057c82 */ /* 0x000fe20008000000 */
[----:B0-----:R-:W0:Y:S01]  /*6850*/  I2F.U32.RP R6, UR7 ;  /* 0x0000000700067d06 */ /* 0x001e220008209000 */
[----:B------:R-:W-:-:S07]  /*6860*/  ISETP.NE.U32.AND P3, PT, RZ, UR7, PT ;  /* 0x00000007ff007c0c */ /* 0x000fce000bf65070 */
[----:B0-----:R-:W4:Y:S02]  /*6870*/  MUFU.RCP R6, R6 ;  /* 0x0000000600067308 */ /* 0x001f240000001000 */
[----:B----4-:R-:W-:Y:S01]  /*6880*/  VIADD R8, R6, 0xffffffe ;  /* 0x0ffffffe06087836 */ /* 0x010fe20000000000 */
[----:B------:R-:W-:-:S05]  /*6890*/  LOP3.LUT R6, RZ, UR7, RZ, 0x33, !PT ;  /* 0x00000007ff067c12 */ /* 0x000fca000f8e33ff */
[----:B------:R0:W1:Y:S02]  /*68a0*/  F2I.FTZ.U32.TRUNC.NTZ R9, R8 ;  /* 0x0000000800097305 */ /* 0x000064000021f000 */
[----:B0-----:R-:W-:Y:S02]  /*68b0*/  IMAD.MOV.U32 R8, RZ, RZ, RZ ;  /* 0x000000ffff087224 */ /* 0x001fe400078e00ff */
[----:B-123--:R-:W-:-:S04]  /*68c0*/  IMAD.MOV R21, RZ, RZ, -R9 ;  /* 0x000000ffff157224 */ /* 0x00efc800078e0a09 */
[----:B------:R-:W-:-:S04]  /*68d0*/  IMAD R21, R21, UR7, RZ ;  /* 0x0000000715157c24 */ /* 0x000fc8000f8e02ff */
[----:B------:R-:W-:-:S07]  /*68e0*/  IMAD.HI.U32 R0, R9, R21, R8 ;  /* 0x0000001509007227 */ /* 0x000fce00078e0008 */
.L_x_336:
[----:B0----5:R-:W-:Y:S01]  /*68f0*/  SHF.R.U32.HI R8, RZ, 0x2, R15 ;  /* 0x00000002ff087819 */ /* 0x021fe2000001160f */
[----:B------:R-:W-:Y:S01]  /*6900*/  IMAD.SHL.U32 R9, R13, 0x10, RZ ;  /* 0x000000100d097824 */ /* 0x000fe200078e00ff */
[----:B------:R-:W-:Y:S01]  /*6910*/  UIADD3 UR5, UPT, UPT, UR5, 0x1, URZ ;  /* 0x0000000105057890 */ /* 0x000fe2000fffe0ff */
[----:B------:R-:W-:Y:S01]  /*6920*/  VIADD R14, R14, 0x587c5 ;  /* 0x000587c50e0e7836 */ /* 0x000fe20000000000 */
[----:B------:R-:W-:Y:S02]  /*6930*/  LOP3.LUT R8, R8, R15, RZ, 0x3c, !PT ;  /* 0x0000000f08087212 */ /* 0x000fe400078e3cff */
[----:B------:R-:W-:Y:S02]  /*6940*/  UISETP.NE.AND UP0, UPT, UR5, UR6, UPT ;  /* 0x000000060500728c */ /* 0x000fe4000bf05270 */
[----:B------:R-:W-:-:S04]  /*6950*/  SHF.L.U32 R20, R8, 0x1, RZ ;  /* 0x0000000108147819 */ /* 0x000fc800000006ff */
[----:B------:R-:W-:-:S04]  /*6960*/  LOP3.LUT R9, R13, R9, R20, 0x96, !PT ;  /* 0x000000090d097212 */ /* 0x000fc800078e9614 */
[----:B------:R-:W-:-:S05]  /*6970*/  LOP3.LUT R25, R9, R8, RZ, 0x3c, !PT ;  /* 0x0000000809197212 */ /* 0x000fca00078e3cff */
[----:B------:R-:W-:-:S04]  /*6980*/  IMAD.IADD R9, R14, 0x1, R25 ;  /* 0x000000010e097824 */ /* 0x000fc800078e0219 */
[----:B------:R-:W-:-:S04]  /*6990*/  IMAD.HI.U32 R8, R0, R9, RZ ;  /* 0x0000000900087227 */ /* 0x000fc800078e00ff */
[----:B------:R-:W-:-:S04]  /*69a0*/  IMAD.MOV R8, RZ, RZ, -R8 ;  /* 0x000000ffff087224 */ /* 0x000fc800078e0a08 */
[----:B------:R-:W-:Y:S01]  /*69b0*/  IMAD R15, R8, UR7, R9 ;  /* 0x00000007080f7c24 */ /* 0x000fe2000f8e0209 */
[----:B------:R-:W-:Y:S01]  /*69c0*/  IADD3 R9, P1, PT, R5, UR4, RZ ;  /* 0x0000000405097c10 */ /* 0x000fe2000ff3e0ff */
[----:B------:R-:W-:-:S03]  /*69d0*/  UIADD3 UR4, UPT, UPT, UR4, 0x1, URZ ;  /* 0x0000000104047890 */ /* 0x000fc6000fffe0ff */
[----:B------:R-:W-:Y:S02]  /*69e0*/  ISETP.GE.U32.AND P0, PT, R15, UR7, PT ;  /* 0x000000070f007c0c */ /* 0x000fe4000bf06070 */
[----:B------:R-:W-:Y:S02]  /*69f0*/  IADD3.X R26, PT, PT, RZ, R24, RZ, P1, !PT ;  /* 0x00000018ff1a7210 */ /* 0x000fe40000ffe4ff */
[C---:B------:R-:W-:Y:S02]  /*6a00*/  LEA R20, P1, R9.reuse, UR12, 0x3 ;  /* 0x0000000c09147c11 */ /* 0x040fe4000f8218ff */
[C---:B------:R-:W-:Y:S02]  /*6a10*/  LEA R8, P2, R9.reuse, UR14, 0x2 ;  /* 0x0000000e09087c11 */ /* 0x040fe4000f8410ff */
[C-C-:B------:R-:W-:Y:S02]  /*6a20*/  LEA.HI.X R21, R9.reuse, UR13, R26.reuse, 0x3, P1 ;  /* 0x0000000d09157c11 */ /* 0x140fe400088f1c1a */
[----:B------:R-:W-:-:S03]  /*6a30*/  LEA.HI.X R9, R9, UR15, R26, 0x2, P2 ;  /* 0x0000000f09097c11 */ /* 0x000fc600090f141a */
[----:B------:R-:W-:Y:S01]  /*6a40*/  @P0 VIADD R15, R15, -UR7 ;  /* 0x800000070f0f0c36 */ /* 0x000fe20008000000 */
[----:B------:R0:W-:Y:S04]  /*6a50*/  STG.E.64 desc[UR10][R20.64], RZ ;  /* 0x000000ff14007986 */ /* 0x0001e8000c101b0a */
[----:B------:R-:W-:-:S13]  /*6a60*/  ISETP.GE.U32.AND P0, PT, R15, UR7, PT ;  /* 0x000000070f007c0c */ /* 0x000fda000bf06070 */
[----:B------:R-:W-:-:S05]  /*6a70*/  @P0 VIADD R15, R15, -UR7 ;  /* 0x800000070f0f0c36 */ /* 0x000fca0008000000 */
[----:B------:R-:W-:Y:S01]  /*6a80*/  SEL R27, R6, R15, !P3 ;  /* 0x0000000f061b7207 */ /* 0x000fe20005800000 */
[----:B------:R-:W-:Y:S02]  /*6a90*/  IMAD.MOV.U32 R15, RZ, RZ, R22 ;  /* 0x000000ffff0f7224 */ /* 0x000fe400078e0016 */
[----:B------:R-:W-:Y:S02]  /*6aa0*/  IMAD.MOV.U32 R22, RZ, RZ, R23 ;  /* 0x000000ffff167224 */ /* 0x000fe400078e0017 */
[----:B------:R0:W-:Y:S01]  /*6ab0*/  STG.E desc[UR10][R8.64], R27 ;  /* 0x0000001b08007986 */ /* 0x0001e2000c10190a */
[----:B------:R-:W-:Y:S01]  /*6ac0*/  IMAD.MOV.U32 R23, RZ, RZ, R12 ;  /* 0x000000ffff177224 */ /* 0x000fe200078e000c */
[----:B------:R-:W-:Y:S01]  /*6ad0*/  MOV R12, R13 ;  /* 0x0000000d000c7202 */ /* 0x000fe20000000f00 */
[----:B------:R-:W-:Y:S01]  /*6ae0*/  IMAD.MOV.U32 R13, RZ, RZ, R25 ;  /* 0x000000ffff0d7224 */ /* 0x000fe200078e0019 */
[----:B------:R-:W-:Y:S06]  /*6af0*/  BRA.U UP0, `(.L_x_336) ;  /* 0xfffffffd007c7547 */ /* 0x000fec000b83ffff */
.L_x_291:
[----:B------:R-:W2:Y:S01]  /*6b00*/  LDCU UR5, c[0x3][0x5c] ;  /* 0x00c00b80ff0577ac */ /* 0x000ea20008000800 */
[----:B------:R-:W-:Y:S01]  /*6b10*/  IMAD.MOV.U32 R0, RZ, RZ, RZ ;  /* 0x000000ffff007224 */ /* 0x000fe200078e00ff */
[----:B--2---:R-:W-:-:S09]  /*6b20*/  UISETP.GE.AND UP0, UPT, UR5, 0x1, UPT ;  /* 0x000000010500788c */ /* 0x004fd2000bf06270 */
[----:B------:R-:W-:Y:S05]  /*6b30*/  BRA.U !UP0, `(.L_x_337) ;  /* 0x0000000908947547 */ /* 0x000fea000b800000 */
[----:B------:R-:W2:Y:S01]  /*6b40*/  LDCU UR4, c[0x3][0x5c] ;  /* 0x00c00b80ff0477ac */ /* 0x000ea20008000800 */
[----:B------:R-:W-:Y:S01]  /*6b50*/  IMAD.MOV.U32 R0, RZ, RZ, RZ ;  /* 0x000000ffff007224 */ /* 0x000fe200078e00ff */
[----:B------:R-:W-:Y:S02]  /*6b60*/  UISETP.GE.U32.AND UP0, UPT, UR5, 0x10, UPT ;  /* 0x000000100500788c */ /* 0x000fe4000bf06070 */
[----:B------:R-:W-:-:S04]  /*6b70*/  ULOP3.LUT UR7, UR5, 0xf, URZ, 0xc0, !UPT ;  /* 0x0000000f05077892 */ /* 0x000fc8000f8ec0ff */
[----:B------:R-:W-:Y:S01]  /*6b80*/  UISETP.NE.AND UP1, UPT, UR7, URZ, UPT ;  /* 0x000000ff0700728c */ /* 0x000fe2000bf25270 */
[----:B--2---:R-:W-:Y:S01]  /*6b90*/  IMAD R5, R2, UR4, RZ ;  /* 0x0000000402057c24 */ /* 0x004fe2000f8e02ff */
[----:B------:R-:W-:-:S04]  /*6ba0*/  UMOV UR4, URZ ;  /* 0x000000ff00047c82 */ /* 0x000fc80008000000 */
[----:B------:R-:W-:Y:S01]  /*6bb0*/  SHF.R.S32.HI R6, RZ, 0x1f, R5 ;  /* 0x0000001fff067819 */ /* 0x000fe20000011405 */
[----:B------:R-:W-:Y:S06]  /*6bc0*/  BRA.U !UP0, `(.L_x_338) ;  /* 0x0000000508347547 */ /* 0x000fec000b800000 */
[----:B------:R-:W2:Y:S01]  /*6bd0*/  LDCU.64 UR8, c[0x0][0x398] ;  /* 0x00007300ff0877ac */ /* 0x000ea20008000a00 */
[----:B------:R-:W-:Y:S01]  /*6be0*/  IMAD.MOV.U32 R0, RZ, RZ, RZ ;  /* 0x000000ffff007224 */ /* 0x000fe200078e00ff */
[----:B------:R-:W-:-:S04]  /*6bf0*/  ULOP3.LUT UR4, UR5, 0x7ffffff0, URZ, 0xc0, !UPT ;  /* 0x7ffffff005047892 */ /* 0x000fc8000f8ec0ff */
[----:B------:R-:W-:Y:S01]  /*6c00*/  UIADD3 UR6, UPT, UPT, -UR4, URZ, URZ ;  /* 0x000000ff04067290 */ /* 0x000fe2000fffe1ff */
[----:B--2---:R-:W-:-:S04]  /*6c10*/  IADD3 R4, P1, PT, R5, UR8, RZ ;  /* 0x0000000805047c10 */ /* 0x004fc8000ff3e0ff */
[----:B01--4-:R-:W-:Y:S02]  /*6c20*/  IADD3 R8, P0, PT, R4, 0x7, RZ ;  /* 0x0000000704087810 */ /* 0x013fe40007f1e0ff */
[----:B------:R-:W-:-:S04]  /*6c30*/  IADD3.X R7, PT, PT, R6, UR9, RZ, P1, !PT ;  /* 0x0000000906077c10 */ /* 0x000fc80008ffe4ff */
[----:B------:R-:W-:-:S07]  /*6c40*/  IADD3.X R9, PT, PT, RZ, R7, RZ, P0, !PT ;  /* 0x00000007ff097210 */ /* 0x000fce00007fe4ff */
.L_x_339:
[----:B---3--:R-:W2:Y:S04]  /*6c50*/  LDG.E.U8 R21, desc[UR10][R8.64+-0x7] ;  /* 0xfffff90a08157981 */ /* 0x008ea8000c1e1100 */
[----:B------:R-:W3:Y:S04]  /*6c60*/  LDG.E.U8 R31, desc[UR10][R8.64+-0x6] ;  /* 0xfffffa0a081f7981 */ /* 0x000ee8000c1e1100 */
[----:B------:R-:W4:Y:S04]  /*6c70*/  LDG.E.U8 R33, desc[UR10][R8.64+-0x5] ;  /* 0xfffffb0a08217981 */ /* 0x000f28000c1e1100 */
[----:B------:R-:W4:Y:S04]  /*6c80*/  LDG.E.U8 R20, desc[UR10][R8.64+-0x4] ;  /* 0xfffffc0a08147981 */ /* 0x000f28000c1e1100 */
[----:B------:R-:W4:Y:S04]  /*6c90*/  LDG.E.U8 R30, desc[UR10][R8.64+-0x3] ;  /* 0xfffffd0a081e7981 */ /* 0x000f28000c1e1100 */
[----:B------:R-:W4:Y:S04]  /*6ca0*/  LDG.E.U8 R29, desc[UR10][R8.64+-0x2] ;  /* 0xfffffe0a081d7981 */ /* 0x000f28000c1e1100 */
[----:B------:R-:W4:Y:S04]  /*6cb0*/  LDG.E.U8 R28, desc[UR10][R8.64+-0x1] ;  /* 0xffffff0a081c7981 */ /* 0x000f28000c1e1100 */
[----:B------:R-:W4:Y:S04]  /*6cc0*/  LDG.E.U8 R27, desc[UR10][R8.64] ;  /* 0x0000000a081b7981 */ /* 0x000f28000c1e1100 */
[----:B------:R-:W4:Y:S04]  /*6cd0*/  LDG.E.U8 R26, desc[UR10][R8.64+0x1] ;  /* 0x0000010a081a7981 */ /* 0x000f28000c1e1100 */
[----:B------:R-:W4:Y:S04]  /*6ce0*/  LDG.E.U8 R25, desc[UR10][R8.64+0x2] ;  /* 0x0000020a08197981 */ /* 0x000f28000c1e1100 */
[----:B------:R-:W4:Y:S01]  /*6cf0*/  LDG.E.U8 R24, desc[UR10][R8.64+0x3] ;  /* 0x0000030a08187981 */ /* 0x000f22000c1e1100 */
[----:B------:R-:W-:Y:S01]  /*6d00*/  VIADD R32, R0, 0x1 ;  /* 0x0000000100207836 */ /* 0x000fe20000000000 */
[----:B--2---:R-:W-:-:S02]  /*6d10*/  ISETP.NE.AND P0, PT, R21, RZ, PT ;  /* 0x000000ff1500720c */ /* 0x004fc40003f05270 */
[----:B------:R-:W2:Y:S01]  /*6d20*/  LDG.E.U8 R21, desc[UR10][R8.64+0x4] ;  /* 0x0000040a08157981 */ /* 0x000ea2000c1e1100 */
[----:B---3--:R-:W-:-:S03]  /*6d30*/  ISETP.NE.AND P1, PT, R31, RZ, PT ;  /* 0x000000ff1f00720c */ /* 0x008fc60003f25270 */
[----:B------:R-:W3:Y:S07]  /*6d40*/  LDG.E.U8 R31, desc[UR10][R8.64+0x5] ;  /* 0x0000050a081f7981 */ /* 0x000eee000c1e1100 */
[----:B------:R-:W-:Y:S02]  /*6d50*/  @P0 IMAD.MOV R32, RZ, RZ, R0 ;  /* 0x000000ffff200224 */ /* 0x000fe400078e0200 */
[----:B------:R-:W3:Y:S02]  /*6d60*/  LDG.E.U8 R0, desc[UR10][R8.64+0x6] ;  /* 0x0000060a08007981 */ /* 0x000ee4000c1e1100 */
[----:B------:R-:W-:-:S02]  /*6d70*/  VIADD R34, R32, 0x1 ;  /* 0x0000000120227836 */ /* 0x000fc40000000000 */
[----:B------:R-:W-:Y:S02]  /*6d80*/  @P1 IMAD.MOV R34, RZ, RZ, R32 ;  /* 0x000000ffff221224 */ /* 0x000fe400078e0220 */
[----:B------:R-:W3:Y:S01]  /*6d90*/  LDG.E.U8 R32, desc[UR10][R8.64+0x7] ;  /* 0x0000070a08207981 */ /* 0x000ee2000c1e1100 */
[----:B----4-:R-:W-:-:S03]  /*6da0*/  ISETP.NE.AND P0, PT, R33, RZ, PT ;  /* 0x000000ff2100720c */ /* 0x010fc60003f05270 */
[----:B------:R-:W4:Y:S01]  /*6db0*/  LDG.E.U8 R33, desc[UR10][R8.64+0x8] ;  /* 0x0000080a08217981 */ /* 0x000f22000c1e1100 */
[----:B------:R-:W-:Y:S01]  /*6dc0*/  ISETP.NE.AND P1, PT, R20, RZ, PT ;  /* 0x000000ff1400720c */ /* 0x000fe20003f25270 */
[----:B------:R-:W-:Y:S01]  /*6dd0*/  UIADD3 UR6, UPT, UPT, UR6, 0x10, URZ ;  /* 0x0000001006067890 */ /* 0x000fe2000fffe0ff */
[----:B------:R-:W-:-:S03]  /*6de0*/  IADD3 R20, PT, PT, R34, 0x1, RZ ;  /* 0x0000000122147810 */ /* 0x000fc60007ffe0ff */
[----:B------:R-:W-:-:S04]  /*6df0*/  UISETP.NE.AND UP0, UPT, UR6, URZ, UPT ;  /* 0x000000ff0600728c */ /* 0x000fc8000bf05270 */
[----:B------:R-:W-:Y:S01]  /*6e00*/  @P0 IMAD.MOV R20, RZ, RZ, R34 ;  /* 0x000000ffff140224 */ /* 0x000fe200078e0222 */
[----:B------:R-:W-:-:S03]  /*6e10*/  ISETP.NE.AND P0, PT, R30, RZ, PT ;  /* 0x000000ff1e00720c */ /* 0x000fc60003f05270 */
[----:B------:R-:W-:Y:S02]  /*6e20*/  VIADD R30, R20, 0x1 ;  /* 0x00000001141e7836 */ /* 0x000fe40000000000 */
[----:B------:R-:W-:Y:S01]  /*6e30*/  @P1 IMAD.MOV R30, RZ, RZ, R20 ;  /* 0x000000ffff1e1224 */ /* 0x000fe200078e0214 */
[----:B------:R-:W-:-:S03]  /*6e40*/  ISETP.NE.AND P1, PT, R29, RZ, PT ;  /* 0x000000ff1d00720c */ /* 0x000fc60003f25270 */
[----:B------:R-:W-:-:S04]  /*6e50*/  VIADD R20, R30, 0x1 ;  /* 0x000000011e147836 */ /* 0x000fc80000000000 */
[----:B------:R-:W-:Y:S02]  /*6e60*/  @P0 IADD3 R20, PT, PT, R30, RZ, RZ ;  /* 0x000000ff1e140210 */ /* 0x000fe40007ffe0ff */
[----:B------:R-:W-:-:S03]  /*6e70*/  ISETP.NE.AND P0, PT, R28, RZ, PT ;  /* 0x000000ff1c00720c */ /* 0x000fc60003f05270 */
[----:B------:R-:W-:Y:S02]  /*6e80*/  VIADD R28, R20, 0x1 ;  /* 0x00000001141c7836 */ /* 0x000fe40000000000 */
[----:B------:R-:W-:Y:S01]  /*6e90*/  @P1 IMAD.MOV R28, RZ, RZ, R20 ;  /* 0x000000ffff1c1224 */ /* 0x000fe200078e0214 */
[----:B------:R-:W-:-:S03]  /*6ea0*/  ISETP.NE.AND P1, PT, R27, RZ, PT ;  /* 0x000000ff1b00720c */ /* 0x000fc60003f25270 */
[----:B------:R-:W-:-:S04]  /*6eb0*/  VIADD R20, R28, 0x1 ;  /* 0x000000011c147836 */ /* 0x000fc80000000000 */
[----:B------:R-:W-:Y:S01]  /*6ec0*/  @P0 IMAD.MOV R20, RZ, RZ, R28 ;  /* 0x000000ffff140224 */ /* 0x000fe200078e021c */
[----:B------:R-:W-:-:S04]  /*6ed0*/  ISETP.NE.AND P0, PT, R26, RZ, PT ;  /* 0x000000ff1a00720c */ /* 0x000fc80003f05270 */
[----:B------:R-:W-:Y:S01]  /*6ee0*/  IADD3 R26, PT, PT, R20, 0x1, RZ ;  /* 0x00000001141a7810 */ /* 0x000fe20007ffe0ff */
[----:B------:R-:W-:Y:S01]  /*6ef0*/  @P1 IMAD.MOV R26, RZ, RZ, R20 ;  /* 0x000000ffff1a1224 */ /* 0x000fe200078e0214 */
[----:B------:R-:W-:-:S03]  /*6f00*/  ISETP.NE.AND P1, PT, R25, RZ, PT ;  /* 0x000000ff1900720c */ /* 0x000fc60003f25270 */
[----:B------:R-:W-:-:S04]  /*6f10*/  VIADD R20, R26, 0x1 ;  /* 0x000000011a147836 */ /* 0x000fc80000000000 */
[----:B------:R-:W-:Y:S01]  /*6f20*/  @P0 IMAD.MOV R20, RZ, RZ, R26 ;  /* 0x000000ffff140224 */ /* 0x000fe200078e021a */
[----:B------:R-:W-:-:S03]  /*6f30*/  ISETP.NE.AND P0, PT, R24, RZ, PT ;  /* 0x000000ff1800720c */ /* 0x000fc60003f05270 */
[C---:B------:R-:W-:Y:S02]  /*6f40*/  VIADD R24, R20.reuse, 0x1 ;  /* 0x0000000114187836 */ /* 0x040fe40000000000 */
[----:B------:R-:W-:-:S05]  /*6f50*/  @P1 IADD3 R24, PT, PT, R20, RZ, RZ ;  /* 0x000000ff14181210 */ /* 0x000fca0007ffe0ff */
[----:B------:R-:W-:-:S03]  /*6f60*/  VIADD R20, R24, 0x1 ;  /* 0x0000000118147836 */ /* 0x000fc60000000000 */
[----:B------:R-:W-:Y:S01]  /*6f70*/  @P0 IMAD.MOV R20, RZ, RZ, R24 ;  /* 0x000000ffff140224 */ /* 0x000fe200078e0218 */
[----:B--2---:R-:W-:-:S03]  /*6f80*/  ISETP.NE.AND P1, PT, R21, RZ, PT ;  /* 0x000000ff1500720c */ /* 0x004fc60003f25270 */
[----:B------:R-:W-:Y:S01]  /*6f90*/  VIADD R21, R20, 0x1 ;  /* 0x0000000114157836 */ /* 0x000fe20000000000 */
[----:B---3--:R-:W-:-:S09]  /*6fa0*/  ISETP.NE.AND P0, PT, R31, RZ, PT ;  /* 0x000000ff1f00720c */ /* 0x008fd20003f05270 */
[----:B------:R-:W-:Y:S01]  /*6fb0*/  @P1 IMAD.MOV R21, RZ, RZ, R20 ;  /* 0x000000ffff151224 */ /* 0x000fe200078e0214 */
[----:B------:R-:W-:-:S04]  /*6fc0*/  ISETP.NE.AND P1, PT, R0, RZ, PT ;  /* 0x000000ff0000720c */ /* 0x000fc80003f25270 */
[----:B------:R-:W-:Y:S01]  /*6fd0*/  IADD3 R0, PT, PT, R21, 0x1, RZ ;  /* 0x0000000115007810 */ /* 0x000fe20007ffe0ff */
[----:B------:R-:W-:Y:S01]  /*6fe0*/  @P0 IMAD.MOV R0, RZ, RZ, R21 ;  /* 0x000000ffff000224 */ /* 0x000fe200078e0215 */
[----:B------:R-:W-:-:S03]  /*6ff0*/  ISETP.NE.AND P0, PT, R32, RZ, PT ;  /* 0x000000ff2000720c */ /* 0x000fc60003f05270 */
[----:B------:R-:W-:-:S04]  /*7000*/  VIADD R20, R0, 0x1 ;  /* 0x0000000100147836 */ /* 0x000fc80000000000 */
[----:B------:R-:W-:Y:S01]  /*7010*/  @P1 IMAD.MOV R20, RZ, RZ, R0 ;  /* 0x000000ffff141224 */ /* 0x000fe200078e0200 */
[----:B----4-:R-:W-:-:S03]  /*7020*/  ISETP.NE.AND P1, PT, R33, RZ, PT ;  /* 0x000000ff2100720c */ /* 0x010fc60003f25270 */
[C---:B------:R-:W-:Y:S02]  /*7030*/  VIADD R21, R20.reuse, 0x1 ;  /* 0x0000000114157836 */ /* 0x040fe40000000000 */
[----:B------:R-:W-:Y:S02]  /*7040*/  @P0 IADD3 R21, PT, PT, R20, RZ, RZ ;  /* 0x000000ff14150210 */ /* 0x000fe40007ffe0ff */
[----:B------:R-:W-:-:S03]  /*7050*/  IADD3 R8, P0, PT, R8, 0x10, RZ ;  /* 0x0000001008087810 */ /* 0x000fc60007f1e0ff */
[----:B------:R-:W-:Y:S02]  /*7060*/  VIADD R0, R21, 0x1 ;  /* 0x0000000115007836 */ /* 0x000fe40000000000 */
[----:B------:R-:W-:Y:S02]  /*7070*/  IMAD.X R9, RZ, RZ, R9, P0 ;  /* 0x000000ffff097224 */ /* 0x000fe400000e0609 */
[----:B------:R-:W-:Y:S01]  /*7080*/  @P1 IMAD.MOV R0, RZ, RZ, R21 ;  /* 0x000000ffff001224 */ /* 0x000fe200078e0215 */
[----:B------:R-:W-:Y:S06]  /*7090*/  BRA.U UP0, `(.L_x_339) ;  /* 0xfffffff900ec7547 */ /* 0x000fec000b83ffff */
.L_x_338:
[----:B------:R-:W-:Y:S05]  /*70a0*/  BRA.U !UP1, `(.L_x_337) ;  /* 0x0000000509387547 */ /* 0x000fea000b800000 */
[----:B------:R-:W-:Y:S02]  /*70b0*/  UISETP.GE.U32.AND UP0, UPT, UR7, 0x8, UPT ;  /* 0x000000080700788c */ /* 0x000fe4000bf06070 */
[----:B------:R-:W-:-:S04]  /*70c0*/  ULOP3.LUT UR6, UR5, 0x7, URZ, 0xc0, !UPT ;  /* 0x0000000705067892 */ /* 0x000fc8000f8ec0ff */
[----:B------:R-:W-:-:S03]  /*70d0*/  UISETP.NE.AND UP1, UPT, UR6, URZ, UPT ;  /* 0x000000ff0600728c */ /* 0x000fc6000bf25270 */
[----:B------:R-:W-:Y:S08]  /*70e0*/  BRA.U !UP0, `(.L_x_340) ;  /* 0x00000001088c7547 */ /* 0x000ff0000b800000 */
[----:B01--4-:R-:W-:-:S05]  /*70f0*/  IADD3 R8, P0, PT, R4, UR4, RZ ;  /* 0x0000000404087c10 */ /* 0x013fca000ff1e0ff */
[----:B------:R-:W-:-:S05]  /*7100*/  IMAD.X R9, RZ, RZ, R7, P0 ;  /* 0x000000ffff097224 */ /* 0x000fca00000e0607 */
[----:B---3--:R-:W2:Y:S04]  /*7110*/  LDG.E.U8 R29, desc[UR10][R8.64] ;  /* 0x0000000a081d7981 */ /* 0x008ea8000c1e1100 */
[----:B------:R-:W3:Y:S04]  /*7120*/  LDG.E.U8 R20, desc[UR10][R8.64+0x1] ;  /* 0x0000010a08147981 */ /* 0x000ee8000c1e1100 */
[----:B------:R-:W4:Y:S04]  /*7130*/  LDG.E.U8 R21, desc[UR10][R8.64+0x2] ;  /* 0x0000020a08157981 */ /* 0x000f28000c1e1100 */
[----:B------:R-:W4:Y:S04]  /*7140*/  LDG.E.U8 R24, desc[UR10][R8.64+0x3] ;  /* 0x0000030a08187981 */ /* 0x000f28000c1e1100 */
[----:B------:R-:W4:Y:S04]  /*7150*/  LDG.E.U8 R25, desc[UR10][R8.64+0x4] ;  /* 0x0000040a08197981 */ /* 0x000f28000c1e1100 */
[----:B------:R-:W4:Y:S04]  /*7160*/  LDG.E.U8 R26, desc[UR10][R8.64+0x5] ;  /* 0x0000050a081a7981 */ /* 0x000f28000c1e1100 */
[----:B------:R-:W4:Y:S04]  /*7170*/  LDG.E.U8 R27, desc[UR10][R8.64+0x6] ;  /* 0x0000060a081b7981 */ /* 0x000f28000c1e1100 */
[----:B------:R0:W4:Y:S01]  /*7180*/  LDG.E.U8 R28, desc[UR10][R8.64+0x7] ;  /* 0x0000070a081c7981 */ /* 0x000122000c1e1100 */
[----:B------:R-:W-:Y:S01]  /*7190*/  UIADD3 UR4, UPT, UPT, UR4, 0x8, URZ ;  /* 0x0000000804047890 */ /* 0x000fe2000fffe0ff */
[----:B--2---:R-:W-:-:S02]  /*71a0*/  ISETP.NE.AND P0, PT, R29, RZ, PT ;  /* 0x000000ff1d00720c */ /* 0x004fc40003f05270 */
[----:B---3--:R-:W-:Y:S02]  /*71b0*/  ISETP.NE.AND P1, PT, R20, RZ, PT ;  /* 0x000000ff1400720c */ /* 0x008fe40003f25270 */
[----:B------:R-:W-:-:S09]  /*71c0*/  IADD3 R20, PT, PT, R0, 0x1, RZ ;  /* 0x0000000100147810 */ /* 0x000fd20007ffe0ff */
[----:B------:R-:W-:Y:S01]  /*71d0*/  @P0 IMAD.MOV R20, RZ, RZ, R0 ;  /* 0x000000ffff140224 */ /* 0x000fe200078e0200 */
[----:B----4-:R-:W-:-:S03]  /*71e0*/  ISETP.NE.AND P0, PT, R21, RZ, PT ;  /* 0x000000ff1500720c */ /* 0x010fc60003f05270 */
        /* <DEDUP_REMOVED lines=9> */
[----:B0-----:R-:W-:-:S04]  /*7280*/  VIADD R8, R0, 0x1 ;  /* 0x0000000100087836 */ /* 0x001fc80000000000 */
[----:B------:R-:W-:Y:S01]  /*7290*/  @P0 IMAD.MOV R8, RZ, RZ, R0 ;  /* 0x000000ffff080224 */ /* 0x000fe200078e0200 */
[----:B------:R-:W-:-:S04]  /*72a0*/  ISETP.NE.AND P0, PT, R27, RZ, PT ;  /* 0x000000ff1b00720c */ /* 0x000fc80003f05270 */
[----:B------:R-:W-:Y:S01]  /*72b0*/  IADD3 R0, PT, PT, R8, 0x1, RZ ;  /* 0x0000000108007810 */ /* 0x000fe20007ffe0ff */
[----:B------:R-:W-:Y:S01]  /*72c0*/  @P1 IMAD.MOV R0, RZ, RZ, R8 ;  /* 0x000000ffff001224 */ /* 0x000fe200078e0208 */
[----:B------:R-:W-:-:S03]  /*72d0*/  ISETP.NE.AND P1, PT, R28, RZ, PT ;  /* 0x000000ff1c00720c */ /* 0x000fc60003f25270 */
[----:B------:R-:W-:-:S04]  /*72e0*/  VIADD R8, R0, 0x1 ;  /* 0x0000000100087836 */ /* 0x000fc80000000000 */
[----:B------:R-:W-:-:S04]  /*72f0*/  @P0 IMAD.MOV R8, RZ, RZ, R0 ;  /* 0x000000ffff080224 */ /* 0x000fc800078e0200 */
[C---:B------:R-:W-:Y:S02]  /*7300*/  VIADD R0, R8.reuse, 0x1 ;  /* 0x0000000108007836 */ /* 0x040fe40000000000 */
[----:B------:R-:W-:-:S07]  /*7310*/  @P1 IADD3 R0, PT, PT, R8, RZ, RZ ;  /* 0x000000ff08001210 */ /* 0x000fce0007ffe0ff */
.L_x_340:
        /* <DEDUP_REMOVED lines=10> */
[----:B------:R-:W4:Y:S01]  /*73c0*/  LDG.E.U8 R20, desc[UR10][R8.64+0x3] ;  /* 0x0000030a08147981 */ /* 0x000f22000c1e1100 */
[----:B------:R-:W-:Y:S01]  /*73d0*/  UIADD3 UR4, UPT, UPT, UR4, 0x4, URZ ;  /* 0x0000000404047890 */ /* 0x000fe2000fffe0ff */
[----:B--2---:R-:W-:-:S02]  /*73e0*/  ISETP.NE.AND P0, PT, R21, RZ, PT ;  /* 0x000000ff1500720c */ /* 0x004fc40003f05270 */
[----:B---3--:R-:W-:Y:S01]  /*73f0*/  ISETP.NE.AND P1, PT, R4, RZ, PT ;  /* 0x000000ff0400720c */ /* 0x008fe20003f25270 */
[----:B------:R-:W-:-:S10]  /*7400*/  VIADD R4, R0, 0x1 ;  /* 0x0000000100047836 */ /* 0x000fd40000000000 */
[----:B------:R-:W-:Y:S01]  /*7410*/  @P0 IMAD.MOV R4, RZ, RZ, R0 ;  /* 0x000000ffff040224 */ /* 0x000fe200078e0200 */
[----:B----4-:R-:W-:-:S03]  /*7420*/  ISETP.NE.AND P0, PT, R7, RZ, PT ;  /* 0x000000ff0700720c */ /* 0x010fc60003f05270 */
[C---:B------:R-:W-:Y:S01]  /*7430*/  VIADD R0, R4.reuse, 0x1 ;  /* 0x0000000104007836 */ /* 0x040fe20000000000 */
[----:B------:R-:W-:Y:S02]  /*7440*/  @P1 IADD3 R0, PT, PT, R4, RZ, RZ ;  /* 0x000000ff04001210 */ /* 0x000fe40007ffe0ff */
[----:B------:R-:W-:-:S03]  /*7450*/  ISETP.NE.AND P1, PT, R20, RZ, PT ;  /* 0x000000ff1400720c */ /* 0x000fc60003f25270 */
[----:B------:R-:W-:-:S04]  /*7460*/  VIADD R4, R0, 0x1 ;  /* 0x0000000100047836 */ /* 0x000fc80000000000 */
[----:B------:R-:W-:-:S04]  /*7470*/  @P0 IMAD.MOV R4, RZ, RZ, R0 ;  /* 0x000000ffff040224 */ /* 0x000fc800078e0200 */
[----:B------:R-:W-:Y:S02]  /*7480*/  VIADD R0, R4, 0x1 ;  /* 0x0000000104007836 */ /* 0x000fe40000000000 */
[----:B------:R-:W-:-:S07]  /*7490*/  @P1 IMAD.MOV R0, RZ, RZ, R4 ;  /* 0x000000ffff001224 */ /* 0x000fce00078e0204 */
.L_x_341:
[----:B------:R-:W-:Y:S05]  /*74a0*/  BRA.U !UP1, `(.L_x_337) ;  /* 0x0000000109387547 */ /* 0x000fea000b800000 */
[----:B01--4-:R-:W0:Y:S02]  /*74b0*/  LDC.64 R8, c[0x0][0x398] ;  /* 0x0000e600ff087b82 */ /* 0x013e240000000a00 */
[----:B0-----:R-:W-:Y:S01]  /*74c0*/  IADD3 R4, P0, P1, R5, UR4, R8 ;  /* 0x0000000405047c10 */ /* 0x001fe2000f91e008 */
[----:B------:R-:W-:-:S03]  /*74d0*/  UIADD3 UR4, UPT, UPT, -UR5, URZ, URZ ;  /* 0x000000ff05047290 */ /* 0x000fc6000fffe1ff */
[----:B------:R-:W-:-:S09]  /*74e0*/  IADD3.X R5, PT, PT, R6, R9, RZ, P0, P1 ;  /* 0x0000000906057210 */ /* 0x000fd200007e24ff */
.L_x_342:
[----:B------:R0:W2:Y:S01]  /*74f0*/  LDG.E.U8 R6, desc[UR10][R4.64] ;  /* 0x0000000a04067981 */ /* 0x0000a2000c1e1100 */
[----:B------:R-:W-:-:S04]  /*7500*/  UIADD3 UR4, UPT, UPT, UR4, 0x1, URZ ;  /* 0x0000000104047890 */ /* 0x000fc8000fffe0ff */
[----:B------:R-:W-:Y:S01]  /*7510*/  UISETP.NE.AND UP0, UPT, UR4, URZ, UPT ;  /* 0x000000ff0400728c */ /* 0x000fe2000bf05270 */
[----:B0-----:R-:W-:-:S05]  /*7520*/  IADD3 R4, P1, PT, R4, 0x1, RZ ;  /* 0x0000000104047810 */ /* 0x001fca0007f3e0ff */
[----:B------:R-:W-:Y:S01]  /*7530*/  IMAD.X R5, RZ, RZ, R5, P1 ;  /* 0x000000ffff057224 */ /* 0x000fe200008e0605 */
[----:B--2---:R-:W-:Y:S02]  /*7540*/  ISETP.NE.AND P0, PT, R6, RZ, PT ;  /* 0x000000ff0600720c */ /* 0x004fe40003f05270 */
[----:B------:R-:W-:-:S11]  /*7550*/  IADD3 R6, PT, PT, R0, 0x1, RZ ;  /* 0x0000000100067810 */ /* 0x000fd60007ffe0ff */
[----:B------:R-:W-:-:S04]  /*7560*/  @P0 IMAD.MOV R6, RZ, RZ, R0 ;  /* 0x000000ffff060224 */ /* 0x000fc800078e0200 */
[----:B------:R-:W-:Y:S01]  /*7570*/  IMAD.MOV.U32 R0, RZ, RZ, R6 ;  /* 0x000000ffff007224 */ /* 0x000fe200078e0006 */
[----:B------:R-:W-:Y:S06]  /*7580*/  BRA.U UP0, `(.L_x_342) ;  /* 0xfffffffd00d87547 */ /* 0x000fec000b83ffff */
.L_x_337:
[----:B------:R-:W2:Y:S02]  /*7590*/  LDC.64 R4, c[0x0][0x3a0] ;  /* 0x0000e800ff047b82 */ /* 0x000ea40000000a00 */
[----:B--2---:R-:W-:-:S05]  /*75a0*/  IMAD.WIDE R4, R2, 0x4, R4 ;  /* 0x0000000402047825 */ /* 0x004fca00078e0204 */
        /* <DEDUP_REMOVED lines=8> */
.L_x_343:
        /* <DEDUP_REMOVED lines=13> */
.L_x_354:


//--------------------- .text._Z14initRandStatesP17curandStateXORWOWmi --------------------------
	.section	.text._Z14initRandStatesP17curandStateXORWOWmi,"ax",@progbits
	.align	128
        .global         _Z14initRandStatesP17curandStateXORWOWmi
        .type           _Z14initRandStatesP17curandStateXORWOWmi,@function
        .size           _Z14initRandStatesP17curandStateXORWOWmi,(.L_x_355 - _Z14initRandStatesP17curandStateXORWOWmi)
        .other          _Z14initRandStatesP17curandStateXORWOWmi,@"STO_CUDA_ENTRY STV_DEFAULT"
_Z14initRandStatesP17curandStateXORWOWmi:
.text._Z14initRandStatesP17curandStateXORWOWmi:
        /* <DEDUP_REMOVED lines=8> */
[----:B------:R-:W0:Y:S01]  /*0080*/  LDCU.64 UR6, c[0x0][0x388] ;  /* 0x00007100ff0677ac */ /* 0x000e220008000a00 */
[----:B------:R-:W1:Y:S01]  /*0090*/  LDC.64 R6, c[0x0][0x380] ;  /* 0x0000e000ff067b82 */ /* 0x000e620000000a00 */
[----:B------:R-:W-:Y:S01]  /*00a0*/  IMAD R0, R13, 0x3039, RZ ;  /* 0x000030390d007824 */ /* 0x000fe200078e02ff */
[----:B------:R-:W-:Y:S01]  /*00b0*/  BSSY.RECONVERGENT B0, `(.L_x_344) ;  /* 0x00000e4000007945 */ /* 0x000fe20003800200 */
[----:B------:R-:W2:Y:S03]  /*00c0*/  LDCU.64 UR4, c[0x0][0x358] ;  /* 0x00006b00ff0477ac */ /* 0x000ea60008000a00 */
[----:B0-----:R-:W-:-:S04]  /*00d0*/  IADD3 R2, P0, PT, R0, UR6, RZ ;  /* 0x0000000600027c10 */ /* 0x001fc8000ff1e0ff */
[----:B------:R-:W-:Y:S02]  /*00e0*/  LEA.HI.X.SX32 R3, R0, UR7, 0x1, P0 ;  /* 0x0000000700037c11 */ /* 0x000fe400080f0eff */
[----:B------:R-:W-:Y:S01]  /*00f0*/  LOP3.LUT R0, R2, 0xaad26b49, RZ, 0x3c, !PT ;  /* 0xaad26b4902007812 */ /* 0x000fe200078e3cff */
[----:B-1----:R-:W-:Y:S01]  /*0100*/  IMAD.WIDE R6, R13, 0x30, R6 ;  /* 0x000000300d067825 */ /* 0x002fe200078e0206 */
[----:B------:R-:W-:Y:S02]  /*0110*/  LOP3.LUT R2, R3, 0xf7dcefdd, RZ, 0x3c, !PT ;  /* 0xf7dcefdd03027812 */ /* 0x000fe400078e3cff */
[----:B------:R-:W-:Y:S01]  /*0120*/  ISETP.NE.AND P0, PT, R13, RZ, PT ;  /* 0x000000ff0d00720c */ /* 0x000fe20003f05270 */
[----:B------:R-:W-:Y:S02]  /*0130*/  IMAD R0, R0, 0x4182bed5, RZ ;  /* 0x4182bed500007824 */ /* 0x000fe400078e02ff */
[----:B------:R-:W-:Y:S02]  /*0140*/  IMAD R3, R2, -0x658354e5, RZ ;  /* 0x9a7cab1b02037824 */ /* 0x000fe400078e02ff */
[C---:B------:R-:W-:Y:S01]  /*0150*/  VIADD R5, R0.reuse, 0x75bcd15 ;  /* 0x075bcd1500057836 */ /* 0x040fe20000000000 */
[C---:B------:R-:W-:Y:S01]  /*0160*/  LOP3.LUT R8, R0.reuse, 0x159a55e5, RZ, 0x3c, !PT ;  /* 0x159a55e500087812 */ /* 0x040fe200078e3cff */
[C---:B------:R-:W-:Y:S01]  /*0170*/  VIADD R11, R0.reuse, 0x583f19 ;  /* 0x00583f19000b7836 */ /* 0x040fe20000000000 */
[----:B------:R-:W-:Y:S01]  /*0180*/  IADD3 R4, PT, PT, R0, 0x64f0c9, R3 ;  /* 0x0064f0c900047810 */ /* 0x000fe20007ffe003 */
[C---:B------:R-:W-:Y:S01]  /*0190*/  VIADD R9, R3.reuse, 0x1f123bb5 ;  /* 0x1f123bb503097836 */ /* 0x040fe20000000000 */
[----:B------:R-:W-:-:S03]  /*01a0*/  LOP3.LUT R10, R3, 0x5491333, RZ, 0x3c, !PT ;  /* 0x05491333030a7812 */ /* 0x000fc600078e3cff */
[----:B--2---:R0:W-:Y:S04]  /*01b0*/  STG.E.64 desc[UR4][R6.64], R4 ;  /* 0x0000000406007986 */ /* 0x0041e8000c101b04 */
[----:B------:R0:W-:Y:S04]  /*01c0*/  STG.E.64 desc[UR4][R6.64+0x8], R8 ;  /* 0x0000080806007986 */ /* 0x0001e8000c101b04 */
[----:B------:R0:W-:Y:S01]  /*01d0*/  STG.E.64 desc[UR4][R6.64+0x10], R10 ;  /* 0x0000100a06007986 */ /* 0x0001e2000c101b04 */
[----:B------:R-:W-:Y:S05]  /*01e0*/  @!P0 BRA `(.L_x_345) ;  /* 0x0000000c00408947 */ /* 0x000fea0003800000 */
[----:B------:R-:W-:Y:S01]  /*01f0*/  SHF.R.S32.HI R0, RZ, 0x1f, R13 ;  /* 0x0000001fff007819 */ /* 0x000fe2000001140d */
[----:B------:R-:W-:-:S07]  /*0200*/  IMAD.MOV.U32 R12, RZ, RZ, RZ ;  /* 0x000000ffff0c7224 */ /* 0x000fce00078e00ff */
.L_x_351:
[----:B-1----:R-:W-:Y:S01]  /*0210*/  LOP3.LUT R2, R13, 0x3, RZ, 0xc0, !PT ;  /* 0x000000030d027812 */ /* 0x002fe200078ec0ff */
[----:B------:R-:W-:Y:S03]  /*0220*/  BSSY.RECONVERGENT B1, `(.L_x_346) ;  /* 0x00000c6000017945 */ /* 0x000fe60003800200 */
[----:B------:R-:W-:-:S04]  /*0230*/  ISETP.NE.U32.AND P0, PT, R2, RZ, PT ;  /* 0x000000ff0200720c */ /* 0x000fc80003f05070 */
[----:B------:R-:W-:-:S13]  /*0240*/  ISETP.NE.AND.EX P0, PT, RZ, RZ, PT, P0 ;  /* 0x000000ffff00720c */ /* 0x000fda0003f05300 */
[----:B------:R-:W-:Y:S05]  /*0250*/  @!P0 BRA `(.L_x_347) ;  /* 0x0000000c00088947 */ /* 0x000fea0003800000 */
[----:B0-----:R-:W0:Y:S01]  /*0260*/  LDC.64 R8, c[0x4][RZ] ;  /* 0x01000000ff087b82 */ /* 0x001e220000000a00 */
[----:B------:R-:W-:Y:S02]  /*0270*/  IMAD.MOV.U32 R14, RZ, RZ, RZ ;  /* 0x000000ffff0e7224 */ /* 0x000fe400078e00ff */
[----:B0-----:R-:W-:-:S07]  /*0280*/  IMAD.WIDE.U32 R8, R12, 0xc80, R8 ;  /* 0x00000c800c087825 */ /* 0x001fce00078e0008 */
.L_x_350:
[----:B-1----:R-:W-:Y:S01]  /*0290*/  IMAD.MOV.U32 R15, RZ, RZ, RZ ;  /* 0x000000ffff0f7224 */ /* 0x002fe200078e00ff */
[----:B------:R-:W-:Y:S01]  /*02a0*/  CS2R R2, SRZ ;  /* 0x0000000000027805 */ /* 0x000fe2000001ff00 */
[----:B------:R-:W-:Y:S01]  /*02b0*/  IMAD.MOV.U32 R17, RZ, RZ, RZ ;  /* 0x000000ffff117224 */ /* 0x000fe200078e00ff */
[----:B------:R-:W-:-:S07]  /*02c0*/  CS2R R4, SRZ ;  /* 0x0000000000047805 */ /* 0x000fce000001ff00 */
.L_x_349:
[----:B------:R-:W-:-:S05]  /*02d0*/  IMAD.WIDE.U32 R10, R17, 0x4, R6 ;  /* 0x00000004110a7825 */ /* 0x000fca00078e0006 */
[----:B------:R0:W5:Y:S01]  /*02e0*/  LDG.E R16, desc[UR4][R10.64+0x4] ;  /* 0x000004040a107981 */ /* 0x000162000c1e1900 */
[----:B------:R-:W-:-:S07]  /*02f0*/  IMAD.MOV.U32 R19, RZ, RZ, RZ ;  /* 0x000000ffff137224 */ /* 0x000fce00078e00ff */
.L_x_348:
[----:B-----5:R-:W-:Y:S01]  /*0300*/  SHF.R.U32.HI R24, RZ, R19, R16 ;  /* 0x00000013ff187219 */ /* 0x020fe20000011610 */
[----:B0-----:R-:W-:-:S03]  /*0310*/  IMAD.SHL.U32 R10, R17, 0x20, RZ ;  /* 0x00000020110a7824 */ /* 0x001fc600078e00ff */
[----:B------:R-:W-:Y:S01]  /*0320*/  LOP3.LUT R11, R24, 0x1, RZ, 0xc0, !PT ;  /* 0x00000001180b7812 */ /* 0x000fe200078ec0ff */
[----:B------:R-:W-:-:S03]  /*0330*/  IMAD.IADD R10, R10, 0x1, R19 ;  /* 0x000000010a0a7824 */ /* 0x000fc600078e0213 */
[----:B------:R-:W-:Y:S01]  /*0340*/  ISETP.NE.U32.AND P0, PT, R11, 0x1, PT ;  /* 0x000000010b00780c */ /* 0x000fe20003f05070 */
[----:B------:R-:W-:-:S03]  /*0350*/  IMAD R11, R10, 0x5, RZ ;  /* 0x000000050a0b7824 */ /* 0x000fc600078e02ff */
[----:B------:R-:W-:Y:S01]  /*0360*/  R2P PR, R24, 0x7e ;  /* 0x0000007e18007804 */ /* 0x000fe20000000000 */
[----:B------:R-:W-:-:S08]  /*0370*/  IMAD.WIDE.U32 R10, R11, 0x4, R8 ;  /* 0x000000040b0a7825 */ /* 0x000fd000078e0008 */
[----:B------:R-:W2:Y:S04]  /*0380*/  @!P0 LDG.E R18, desc[UR4][R10.64] ;  /* 0x000000040a128981 */ /* 0x000ea8000c1e1900 */
[----:B------:R-:W3:Y:S04]  /*0390*/  @!P0 LDG.E R20, desc[UR4][R10.64+0x10] ;  /* 0x000010040a148981 */ /* 0x000ee8000c1e1900 */
[----:B------:R-:W4:Y:S04]  /*03a0*/  @P1 LDG.E R22, desc[UR4][R10.64+0x14] ;  /* 0x000014040a161981 */ /* 0x000f28000c1e1900 */
[----:B------:R-:W4:Y:S04]  /*03b0*/  @P2 LDG.E R26, desc[UR4][R10.64+0x28] ;  /* 0x000028040a1a2981 */ /* 0x000f28000c1e1900 */
[----:B------:R-:W4:Y:S04]  /*03c0*/  @!P0 LDG.E R21, desc[UR4][R10.64+0x4] ;  /* 0x000004040a158981 */ /* 0x000f28000c1e1900 */
[----:B------:R-:W4:Y:S04]  /*03d0*/  @!P0 LDG.E R23, desc[UR4][R10.64+0xc] ;  /* 0x00000c040a178981 */ /* 0x000f28000c1e1900 */
[----:B------:R-:W4:Y:S04]  /*03e0*/  @P1 LDG.E R25, desc[UR4][R10.64+0x18] ;  /* 0x000018040a191981 */ /* 0x000f28000c1e1900 */
[----:B------:R-:W4:Y:S04]  /*03f0*/  @P3 LDG.E R28, desc[UR4][R10.64+0x3c] ;  /* 0x00003c040a1c3981 */ /* 0x000f28000c1e1900 */
[----:B------:R-:W4:Y:S01]  /*0400*/  @P6 LDG.E R27, desc[UR4][R10.64+0x7c] ;  /* 0x00007c040a1b6981 */ /* 0x000f22000c1e1900 */
[----:B--2---:R-:W-:-:S03]  /*0410*/  @!P0 LOP3.LUT R15, R15, R18, RZ, 0x3c, !PT ;  /* 0x000000120f0f8212 */ /* 0x004fc600078e3cff */
[----:B------:R-:W2:Y:S01]  /*0420*/  @!P0 LDG.E R18, desc[UR4][R10.64+0x8] ;  /* 0x000008040a128981 */ /* 0x000ea2000c1e1900 */
[----:B---3--:R-:W-:-:S03]  /*0430*/  @!P0 LOP3.LUT R3, R3, R20, RZ, 0x3c, !PT ;  /* 0x0000001403038212 */ /* 0x008fc600078e3cff */
[----:B------:R-:W3:Y:S01]  /*0440*/  @P1 LDG.E R20, desc[UR4][R10.64+0x24] ;  /* 0x000024040a141981 */ /* 0x000ee2000c1e1900 */
[----:B----4-:R-:W-:-:S03]  /*0450*/  @P1 LOP3.LUT R15, R15, R22, RZ, 0x3c, !PT ;  /* 0x000000160f0f1212 */ /* 0x010fc600078e3cff */
[----:B------:R-:W4:Y:S01]  /*0460*/  @P2 LDG.E R22, desc[UR4][R10.64+0x38] ;  /* 0x000038040a162981 */ /* 0x000f22000c1e1900 */
[----:B------:R-:W-:-:S03]  /*0470*/  @P2 LOP3.LUT R15, R15, R26, RZ, 0x3c, !PT ;  /* 0x0000001a0f0f2212 */ /* 0x000fc600078e3cff */
[----:B------:R-:W4:Y:S01]  /*0480*/  @P4 LDG.E R26, desc[UR4][R10.64+0x50] ;  /* 0x000050040a1a4981 */ /* 0x000f22000c1e1900 */
[----:B------:R-:W-:-:S03]  /*0490*/  @!P0 LOP3.LUT R4, R4, R21, RZ, 0x3c, !PT ;  /* 0x0000001504048212 */ /* 0x000fc600078e3cff */
[----:B------:R-:W4:Y:S01]  /*04a0*/  @P1 LDG.E R21, desc[UR4][R10.64+0x20] ;  /* 0x000020040a151981 */ /* 0x000f22000c1e1900 */
[----:B------:R-:W-:-:S03]  /*04b0*/  @!P0 LOP3.LUT R2, R2, R23, RZ, 0x3c, !PT ;  /* 0x0000001702028212 */ /* 0x000fc600078e3cff */
[----:B------:R-:W4:Y:S01]  /*04c0*/  @P2 LDG.E R23, desc[UR4][R10.64+0x2c] ;  /* 0x00002c040a172981 */ /* 0x000f22000c1e1900 */
[----:B------:R-:W-:-:S03]  /*04d0*/  @P1 LOP3.LUT R4, R4, R25, RZ, 0x3c, !PT ;  /* 0x0000001904041212 */ /* 0x000fc600078e3cff */
[----:B------:R-:W4:Y:S01]  /*04e0*/  @P2 LDG.E R25, desc[UR4][R10.64+0x34] ;  /* 0x000034040a192981 */ /* 0x000f22000c1e1900 */
[----:B--2---:R-:W-:-:S03]  /*04f0*/  @!P0 LOP3.LUT R5, R5, R18, RZ, 0x3c, !PT ;  /* 0x0000001205058212 */ /* 0x004fc600078e3cff */
[----:B------:R-:W2:Y:S01]  /*0500*/  @P1 LDG.E R18, desc[UR4][R10.64+0x1c] ;  /* 0x00001c040a121981 */ /* 0x000ea2000c1e1900 */
[----:B---3--:R-:W-:-:S03]  /*0510*/  @P1 LOP3.LUT R3, R3, R20, RZ, 0x3c, !PT ;  /* 0x0000001403031212 */ /* 0x008fc600078e3cff */
[----:B------:R-:W3:Y:S01]  /*0520*/  @P2 LDG.E R20, desc[UR4][R10.64+0x30] ;  /* 0x000030040a142981 */ /* 0x000ee2000c1e1900 */
[----:B----4-:R-:W-:-:S03]  /*0530*/  @P2 LOP3.LUT R3, R3, R22, RZ, 0x3c, !PT ;  /* 0x0000001603032212 */ /* 0x010fc600078e3cff */
[----:B------:R-:W4:Y:S01]  /*0540*/  @P3 LDG.E R22, desc[UR4][R10.64+0x4c] ;  /* 0x00004c040a163981 */ /* 0x000f22000c1e1900 */
[----:B------:R-:W-:-:S04]  /*0550*/  @P3 LOP3.LUT R15, R15, R28, RZ, 0x3c, !PT ;  /* 0x0000001c0f0f3212 */ /* 0x000fc800078e3cff */
[----:B------:R-:W-:Y:S02]  /*0560*/  @P4 LOP3.LUT R15, R15, R26, RZ, 0x3c, !PT ;  /* 0x0000001a0f0f4212 */ /* 0x000fe400078e3cff */
[----:B------:R-:W-:Y:S01]  /*0570*/  @P1 LOP3.LUT R2, R2, R21, RZ, 0x3c, !PT ;  /* 0x0000001502021212 */ /* 0x000fe200078e3cff */
[----:B------:R-:W4:Y:S04]  /*0580*/  @P5 LDG.E R26, desc[UR4][R10.64+0x64] ;  /* 0x000064040a1a5981 */ /* 0x000f28000c1e1900 */
[----:B------:R-:W4:Y:S01]  /*0590*/  @P3 LDG.E R21, desc[UR4][R10.64+0x40] ;  /* 0x000040040a153981 */ /* 0x000f22000c1e1900 */
[----:B------:R-:W-:Y:S02]  /*05a0*/  @P2 LOP3.LUT R4, R4, R23, RZ, 0x3c, !PT ;  /* 0x0000001704042212 */ /* 0x000fe400078e3cff */
[----:B------:R-:W-:Y:S01]  /*05b0*/  @P2 LOP3.LUT R2, R2, R25, RZ, 0x3c, !PT ;  /* 0x0000001902022212 */ /* 0x000fe200078e3cff */
[----:B------:R-:W4:Y:S04]  /*05c0*/  @P3 LDG.E R23, desc[UR4][R10.64+0x48] ;  /* 0x000048040a173981 */ /* 0x000f28000c1e1900 */
[----:B------:R-:W4:Y:S01]  /*05d0*/  @P4 LDG.E R25, desc[UR4][R10.64+0x54] ;  /* 0x000054040a194981 */ /* 0x000f22000c1e1900 */
[----:B--2---:R-:W-:-:S03]  /*05e0*/  @P1 LOP3.LUT R5, R5, R18, RZ, 0x3c, !PT ;  /* 0x0000001205051212 */ /* 0x004fc600078e3cff */
[----:B------:R-:W2:Y:S01]  /*05f0*/  @P3 LDG.E R18, desc[UR4][R10.64+0x44] ;  /* 0x000044040a123981 */ /* 0x000ea2000c1e1900 */
[----:B---3--:R-:W-:-:S03]  /*0600*/  @P2 LOP3.LUT R5, R5, R20, RZ, 0x3c, !PT ;  /* 0x0000001405052212 */ /* 0x008fc600078e3cff */
[----:B------:R-:W3:Y:S01]  /*0610*/  @P4 LDG.E R20, desc[UR4][R10.64+0x58] ;  /* 0x000058040a144981 */ /* 0x000ee2000c1e1900 */
[----:B----4-:R-:W-:-:S03]  /*0620*/  @P3 LOP3.LUT R3, R3, R22, RZ, 0x3c, !PT ;  /* 0x0000001603033212 */ /* 0x010fc600078e3cff */
[----:B------:R-:W4:Y:S01]  /*0630*/  @P4 LDG.E R22, desc[UR4][R10.64+0x60] ;  /* 0x000060040a164981 */ /* 0x000f22000c1e1900 */
[----:B------:R-:W-:Y:S02]  /*0640*/  LOP3.LUT P0, RZ, R24, 0x80, RZ, 0xc0, !PT ;  /* 0x0000008018ff7812 */ /* 0x000fe4000780c0ff */
[----:B------:R-:W-:Y:S02]  /*0650*/  @P5 LOP3.LUT R15, R15, R26, RZ, 0x3c, !PT ;  /* 0x0000001a0f0f5212 */ /* 0x000fe400078e3cff */
[----:B------:R-:W4:Y:S01]  /*0660*/  @P6 LDG.E R26, desc[UR4][R10.64+0x78] ;  /* 0x000078040a1a6981 */ /* 0x000f22000c1e1900 */
[----:B------:R-:W-:-:S03]  /*0670*/  @P3 LOP3.LUT R4, R4, R21, RZ, 0x3c, !PT ;  /* 0x0000001504043212 */ /* 0x000fc600078e3cff */
[----:B------:R-:W4:Y:S01]  /*0680*/  @P4 LDG.E R21, desc[UR4][R10.64+0x5c] ;  /* 0x00005c040a154981 */ /* 0x000f22000c1e1900 */
[----:B------:R-:W-:-:S03]  /*0690*/  @P3 LOP3.LUT R2, R2, R23, RZ, 0x3c, !PT ;  /* 0x0000001702023212 */ /* 0x000fc600078e3cff */
[----:B------:R-:W4:Y:S01]  /*06a0*/  @P5 LDG.E R23, desc[UR4][R10.64+0x68] ;  /* 0x000068040a175981 */ /* 0x000f22000c1e1900 */
[----:B------:R-:W-:-:S03]  /*06b0*/  @P4 LOP3.LUT R4, R4, R25, RZ, 0x3c, !PT ;  /* 0x0000001904044212 */ /* 0x000fc600078e3cff */
[----:B------:R-:W4:Y:S01]  /*06c0*/  @P5 LDG.E R25, desc[UR4][R10.64+0x70] ;  /* 0x000070040a195981 */ /* 0x000f22000c1e1900 */
[----:B--2---:R-:W-:-:S03]  /*06d0*/  @P3 LOP3.LUT R5, R5, R18, RZ, 0x3c, !PT ;  /* 0x0000001205053212 */ /* 0x004fc600078e3cff */
[----:B------:R-:W2:Y:S01]  /*06e0*/  @P5 LDG.E R18, desc[UR4][R10.64+0x6c] ;  /* 0x00006c040a125981 */ /* 0x000ea2000c1e1900 */
[----:B---3--:R-:W-:-:S03]  /*06f0*/  @P4 LOP3.LUT R5, R5, R20, RZ, 0x3c, !PT ;  /* 0x0000001405054212 */ /* 0x008fc600078e3cff */
[----:B------:R-:W3:Y:S01]  /*0700*/  @P5 LDG.E R20, desc[UR4][R10.64+0x74] ;  /* 0x000074040a145981 */ /* 0x000ee2000c1e1900 */
[----:B----4-:R-:W-:-:S03]  /*0710*/  @P4 LOP3.LUT R3, R3, R22, RZ, 0x3c, !PT ;  /* 0x0000001603034212 */ /* 0x010fc600078e3cff */
[----:B------:R-:W4:Y:S01]  /*0720*/  @P0 LDG.E R22, desc[UR4][R10.64+0x8c] ;  /* 0x00008c040a160981 */ /* 0x000f22000c1e1900 */
[----:B------:R-:W-:-:S03]  /*0730*/  @P6 LOP3.LUT R15, R15, R26, RZ, 0x3c, !PT ;  /* 0x0000001a0f0f6212 */ /* 0x000fc600078e3cff */
        /* <DEDUP_REMOVED lines=13> */
[----:B------:R-:W-:Y:S02]  /*0810*/  @P6 LOP3.LUT R4, R4, R27, RZ, 0x3c, !PT ;  /* 0x0000001b04046212 */ /* 0x000fe400078e3cff */
[----:B------:R-:W-:Y:S02]  /*0820*/  @P6 LOP3.LUT R2, R2, R21, RZ, 0x3c, !PT ;  /* 0x0000001502026212 */ /* 0x000fe400078e3cff */
[----:B------:R-:W-:Y:S02]  /*0830*/  @P0 LOP3.LUT R4, R4, R23, RZ, 0x3c, !PT ;  /* 0x0000001704040212 */ /* 0x000fe400078e3cff */
[----:B------:R-:W-:Y:S02]  /*0840*/  @P0 LOP3.LUT R2, R2, R25, RZ, 0x3c, !PT ;  /* 0x0000001902020212 */ /* 0x000fe400078e3cff */
[----:B--2---:R-:W-:Y:S02]  /*0850*/  @P6 LOP3.LUT R5, R5, R18, RZ, 0x3c, !PT ;  /* 0x0000001205056212 */ /* 0x004fe400078e3cff */
[----:B---3--:R-:W-:-:S02]  /*0860*/  @P6 LOP3.LUT R3, R3, R20, RZ, 0x3c, !PT ;  /* 0x0000001403036212 */ /* 0x008fc400078e3cff */
[----:B----4-:R-:W-:Y:S02]  /*0870*/  @P0 LOP3.LUT R5, R5, R22, RZ, 0x3c, !PT ;  /* 0x0000001605050212 */ /* 0x010fe400078e3cff */
[----:B------:R-:W-:Y:S02]  /*0880*/  @P0 LOP3.LUT R3, R3, R26, RZ, 0x3c, !PT ;  /* 0x0000001a03030212 */ /* 0x000fe400078e3cff */
[----:B------:R-:W-:-:S13]  /*0890*/  R2P PR, R24.B1, 0x7f ;  /* 0x0000007f18007804 */ /* 0x000fda0000001000 */
[----:B------:R-:W2:Y:S04]  /*08a0*/  @P0 LDG.E R18, desc[UR4][R10.64+0xa0] ;  /* 0x0000a0040a120981 */ /* 0x000ea8000c1e1900 */
[----:B------:R-:W3:Y:S04]  /*08b0*/  @P1 LDG.E R22, desc[UR4][R10.64+0xb4] ;  /* 0x0000b4040a161981 */ /* 0x000ee8000c1e1900 */
[----:B------:R-:W4:Y:S04]  /*08c0*/  @P2 LDG.E R26, desc[UR4][R10.64+0xc8] ;  /* 0x0000c8040a1a2981 */ /* 0x000f28000c1e1900 */
[----:B------:R-:W4:Y:S04]  /*08d0*/  @P3 LDG.E R28, desc[UR4][R10.64+0xdc] ;  /* 0x0000dc040a1c3981 */ /* 0x000f28000c1e1900 */
[----:B------:R-:W4:Y:S04]  /*08e0*/  @P0 LDG.E R23, desc[UR4][R10.64+0xa4] ;  /* 0x0000a4040a170981 */ /* 0x000f28000c1e1900 */
[----:B------:R-:W4:Y:S04]  /*08f0*/  @P0 LDG.E R20, desc[UR4][R10.64+0xa8] ;  /* 0x0000a8040a140981 */ /* 0x000f28000c1e1900 */
[----:B------:R-:W4:Y:S04]  /*0900*/  @P4 LDG.E R25, desc[UR4][R10.64+0xf0] ;  /* 0x0000f0040a194981 */ /* 0x000f28000c1e1900 */
        /* <DEDUP_REMOVED lines=21> */
[----:B------:R-:W-:Y:S02]  /*0a60*/  LOP3.LUT P0, RZ, R24, 0x8000, RZ, 0xc0, !PT ;  /* 0x0000800018ff7812 */ /* 0x000fe4000780c0ff */
[----:B----4-:R-:W-:Y:S01]  /*0a70*/  @P5 LOP3.LUT R15, R15, R26, RZ, 0x3c, !PT ;  /* 0x0000001a0f0f5212 */ /* 0x010fe200078e3cff */
[----:B------:R-:W4:Y:S04]  /*0a80*/  @P3 LDG.E R24, desc[UR4][R10.64+0xe4] ;  /* 0x0000e4040a183981 */ /* 0x000f28000c1e1900 */
[----:B------:R-:W2:Y:S01]  /*0a90*/  @P6 LDG.E R26, desc[UR4][R10.64+0x118] ;  /* 0x000118040a1a6981 */ /* 0x000ea2000c1e1900 */
        /* <DEDUP_REMOVED lines=8> */
[----:B---3--:R-:W-:-:S03]  /*0b20*/  @P2 LOP3.LUT R3, R3, R22, RZ, 0x3c, !PT ;  /* 0x0000001603032212 */ /* 0x008fc600078e3cff */
[----:B------:R-:W3:Y:S01]  /*0b30*/  @P4 LDG.E R22, desc[UR4][R10.64+0x100] ;  /* 0x000100040a164981 */ /* 0x000ee2000c1e1900 */
[----:B--2---:R-:W-:-:S03]  /*0b40*/  @P6 LOP3.LUT R15, R15, R26, RZ, 0x3c, !PT ;  /* 0x0000001a0f0f6212 */ /* 0x004fc600078e3cff */
[----:B------:R-:W2:Y:S01]  /*0b50*/  @P0 LDG.E R26, desc[UR4][R10.64+0x12c] ;  /* 0x00012c040a1a0981 */ /* 0x000ea2000c1e1900 */
[----:B----4-:R-:W-:-:S03]  /*0b60*/  @P2 LOP3.LUT R2, R2, R23, RZ, 0x3c, !PT ;  /* 0x0000001702022212 */ /* 0x010fc600078e3cff */
[----:B------:R-:W4:Y:S01]  /*0b70*/  @P4 LDG.E R23, desc[UR4][R10.64+0xfc] ;  /* 0x0000fc040a174981 */ /* 0x000f22000c1e1900 */
[----:B------:R-:W-:-:S03]  /*0b80*/  @P2 LOP3.LUT R5, R5, R20, RZ, 0x3c, !PT ;  /* 0x0000001405052212 */ /* 0x000fc600078e3cff */
[----:B------:R-:W4:Y:S01]  /*0b90*/  @P4 LDG.E R20, desc[UR4][R10.64+0xf8] ;  /* 0x0000f8040a144981 */ /* 0x000f22000c1e1900 */
[----:B------:R-:W-:Y:S02]  /*0ba0*/  @P3 LOP3.LUT R2, R2, R27, RZ, 0x3c, !PT ;  /* 0x0000001b02023212 */ /* 0x000fe400078e3cff */
[----:B------:R-:W-:Y:S01]  /*0bb0*/  @P3 LOP3.LUT R4, R4, R25, RZ, 0x3c, !PT ;  /* 0x0000001904043212 */ /* 0x000fe200078e3cff */
[----:B------:R-:W4:Y:S01]  /*0bc0*/  @P5 LDG.E R27, desc[UR4][R10.64+0x110] ;  /* 0x000110040a1b5981 */ /* 0x000f22000c1e1900 */
[----:B------:R-:W-:-:S03]  /*0bd0*/  @P3 LOP3.LUT R5, R5, R24, RZ, 0x3c, !PT ;  /* 0x0000001805053212 */ /* 0x000fc600078e3cff */
[----:B------:R-:W4:Y:S04]  /*0be0*/  @P5 LDG.E R25, desc[UR4][R10.64+0x108] ;  /* 0x000108040a195981 */ /* 0x000f28000c1e1900 */
        /* <DEDUP_REMOVED lines=19> */
[----:B------:R-:W-:-:S05]  /*0d20*/  VIADD R19, R19, 0x10 ;  /* 0x0000001013137836 */ /* 0x000fca0000000000 */
[----:B------:R-:W-:Y:S02]  /*0d30*/  ISETP.NE.AND P1, PT, R19, 0x20, PT ;  /* 0x000000201300780c */ /* 0x000fe40003f25270 */
[----:B------:R-:W-:Y:S02]  /*0d40*/  @P5 LOP3.LUT R3, R3, R18, RZ, 0x3c, !PT ;  /* 0x0000001203035212 */ /* 0x000fe400078e3cff */
[----:B------:R-:W-:Y:S02]  /*0d50*/  @P6 LOP3.LUT R4, R4, R21, RZ, 0x3c, !PT ;  /* 0x0000001504046212 */ /* 0x000fe400078e3cff */
[----:B---3--:R-:W-:-:S04]  /*0d60*/  @P6 LOP3.LUT R3, R3, R22, RZ, 0x3c, !PT ;  /* 0x0000001603036212 */ /* 0x008fc800078e3cff */
[----:B--2---:R-:W-:Y:S02]  /*0d70*/  @P0 LOP3.LUT R3, R3, R26, RZ, 0x3c, !PT ;  /* 0x0000001a03030212 */ /* 0x004fe400078e3cff */
[----:B----4-:R-:W-:Y:S02]  /*0d80*/  @P6 LOP3.LUT R2, R2, R23, RZ, 0x3c, !PT ;  /* 0x0000001702026212 */ /* 0x010fe400078e3cff */
[----:B------:R-:W-:Y:S02]  /*0d90*/  @P6 LOP3.LUT R5, R5, R20, RZ, 0x3c, !PT ;  /* 0x0000001405056212 */ /* 0x000fe400078e3cff */
[----:B------:R-:W-:Y:S02]  /*0da0*/  @P0 LOP3.LUT R2, R2, R27, RZ, 0x3c, !PT ;  /* 0x0000001b02020212 */ /* 0x000fe400078e3cff */
[----:B------:R-:W-:Y:S02]  /*0db0*/  @P0 LOP3.LUT R4, R4, R25, RZ, 0x3c, !PT ;  /* 0x0000001904040212 */ /* 0x000fe400078e3cff */
[----:B------:R-:W-:Y:S01]  /*0dc0*/  @P0 LOP3.LUT R5, R5, R24, RZ, 0x3c, !PT ;  /* 0x0000001805050212 */ /* 0x000fe200078e3cff */
[----:B------:R-:W-:Y:S06]  /*0dd0*/  @P1 BRA `(.L_x_348) ;  /* 0xfffffff400481947 */ /* 0x000fec000383ffff */
[----:B------:R-:W-:-:S05]  /*0de0*/  VIADD R17, R17, 0x1 ;  /* 0x0000000111117836 */ /* 0x000fca0000000000 */
[----:B------:R-:W-:-:S13]  /*0df0*/  ISETP.NE.AND P0, PT, R17, 0x5, PT ;  /* 0x000000051100780c */ /* 0x000fda0003f05270 */
[----:B------:R-:W-:Y:S05]  /*0e00*/  @P0 BRA `(.L_x_349) ;  /* 0xfffffff400300947 */ /* 0x000fea000383ffff */
[----:B------:R1:W-:Y:S01]  /*0e10*/  STG.E.64 desc[UR4][R6.64+0x8], R4 ;  /* 0x0000080406007986 */ /* 0x0003e2000c101b04 */
[----:B------:R-:W-:Y:S01]  /*0e20*/  VIADD R14, R14, 0x1 ;  /* 0x000000010e0e7836 */ /* 0x000fe20000000000 */
[----:B------:R-:W-:Y:S02]  /*0e30*/  LOP3.LUT R11, R13, 0x3, RZ, 0xc0, !PT ;  /* 0x000000030d0b7812 */ /* 0x000fe400078ec0ff */
[----:B------:R1:W-:Y:S02]  /*0e40*/  STG.E.64 desc[UR4][R6.64+0x10], R2 ;  /* 0x0000100206007986 */ /* 0x0003e4000c101b04 */
[----:B------:R-:W-:Y:S02]  /*0e50*/  ISETP.GE.U32.AND P0, PT, R14, R11, PT ;  /* 0x0000000b0e00720c */ /* 0x000fe40003f06070 */
[----:B------:R1:W-:Y:S11]  /*0e60*/  STG.E desc[UR4][R6.64+0x4], R15 ;  /* 0x0000040f06007986 */ /* 0x0003f6000c101904 */
[----:B------:R-:W-:Y:S05]  /*0e70*/  @!P0 BRA `(.L_x_350) ;  /* 0xfffffff400048947 */ /* 0x000fea000383ffff */
.L_x_347:
[----:B------:R-:W-:Y:S05]  /*0e80*/  BSYNC.RECONVERGENT B1 ;  /* 0x0000000000017941 */ /* 0x000fea0003800200 */
.L_x_346:
[C---:B------:R-:W-:Y:S01]  /*0e90*/  ISETP.GT.U32.AND P0, PT, R13.reuse, 0x3, PT ;  /* 0x000000030d00780c */ /* 0x040fe20003f04070 */
[----:B------:R-:W-:Y:S01]  /*0ea0*/  VIADD R12, R12, 0x1 ;  /* 0x000000010c0c7836 */ /* 0x000fe20000000000 */
[--C-:B------:R-:W-:Y:S02]  /*0eb0*/  SHF.R.U64 R13, R13, 0x2, R0.reuse ;  /* 0x000000020d0d7819 */ /* 0x100fe40000001200 */
[----:B------:R-:W-:Y:S02]  /*0ec0*/  ISETP.GT.U32.AND.EX P0, PT, R0, RZ, PT, P0 ;  /* 0x000000ff0000720c */ /* 0x000fe40003f04100 */
[----:B------:R-:W-:-:S11]  /*0ed0*/  SHF.R.U32.HI R0, RZ, 0x2, R0 ;  /* 0x00000002ff007819 */ /* 0x000fd60000011600 */
[----:B------:R-:W-:Y:S05]  /*0ee0*/  @P0 BRA `(.L_x_351) ;  /* 0xfffffff000c80947 */ /* 0x000fea000383ffff */
.L_x_345:
[----:B------:R-:W-:Y:S05]  /*0ef0*/  BSYNC.RECONVERGENT B0 ;  /* 0x0000000000007941 */ /* 0x000fea0003800200 */
.L_x_344:
[----:B------:R-:W-:Y:S04]  /*0f00*/  STG.E.64 desc[UR4][R6.64+0x18], RZ ;  /* 0x000018ff06007986 */ /* 0x000fe8000c101b04 */
[----:B------:R-:W-:Y:S04]  /*0f10*/  STG.E desc[UR4][R6.64+0x20], RZ ;  /* 0x000020ff06007986 */ /* 0x000fe8000c101904 */
[----:B------:R-:W-:Y:S01]  /*0f20*/  STG.E.64 desc[UR4][R6.64+0x28], RZ ;  /* 0x000028ff06007986 */ /* 0x000fe2000c101b04 */
[----:B------:R-:W-:Y:S05]  /*0f30*/  EXIT ;  /* 0x000000000000794d */ /* 0x000fea0003800000 */
.L_x_352:
        /* <DEDUP_REMOVED lines=12> */
.L_x_355:


//--------------------- .nv.global.init           --------------------------
	.section	.nv.global.init,"aw",@progbits
	.align	4
.nv.global.init:
	.type		mrg32k3aM1SubSeq,@object
	.size		mrg32k3aM1SubSeq,(mrg32k3aM2SubSeq - mrg32k3aM1SubSeq)
mrg32k3aM1SubSeq:
        /*0000*/ 	.byte	0x0b, 0xcc, 0xee, 0x04, 0x73, 0x29, 0x8b, 0x6f, 0xf6, 0x53, 0x03, 0xf6, 0x23, 0xf6, 0xea, 0xda
        /* <DEDUP_REMOVED lines=125> */
	.type		mrg32k3aM2SubSeq,@object
	.size		mrg32k3aM2SubSeq,(mrg32k3aM1 - mrg32k3aM2SubSeq)
mrg32k3aM2SubSeq:
        /* <DEDUP_REMOVED lines=126> */
	.type		mrg32k3aM1,@object
	.size		mrg32k3aM1,(mrg32k3aM1Seq - mrg32k3aM1)
mrg32k3aM1:
        /* <DEDUP_REMOVED lines=144> */
	.type		mrg32k3aM1Seq,@object
	.size		mrg32k3aM1Seq,(mrg32k3aM2 - mrg32k3aM1Seq)
mrg32k3aM1Seq:
        /* <DEDUP_REMOVED lines=144> */
	.type		mrg32k3aM2,@object
	.size		mrg32k3aM2,(mrg32k3aM2Seq - mrg32k3aM2)
mrg32k3aM2:
        /* <DEDUP_REMOVED lines=144> */
	.type		mrg32k3aM2Seq,@object
	.size		mrg32k3aM2Seq,(precalc_xorwow_matrix - mrg32k3aM2Seq)
mrg32k3aM2Seq:
        /* <DEDUP_REMOVED lines=144> */
	.type		precalc_xorwow_matrix,@object
	.size		precalc_xorwow_matrix,(precalc_xorwow_offset_matrix - precalc_xorwow_matrix)
precalc_xorwow_matrix:
        /* <DEDUP_REMOVED lines=6400> */
	.type		precalc_xorwow_offset_matrix,@object
	.size		precalc_xorwow_offset_matrix,(.L_1 - precalc_xorwow_offset_matrix)
precalc_xorwow_offset_matrix:
        /* <DEDUP_REMOVED lines=6400> */
.L_1:


//--------------------- .nv.shared.reserved.0     --------------------------
	.section	.nv.shared.reserved.0,"aw",@nobits
	.weak		__nv_reservedSMEM_offset_0_alias
	.size		__nv_reservedSMEM_offset_0_alias, 0, 64
	.other		__nv_reservedSMEM_offset_0_alias,@"STO_CUDA_RESERVED_SHARED STV_DEFAULT"
__nv_reservedSMEM_offset_0_alias:
	.zero		0
	.zero		64


//--------------------- .nv.global                --------------------------
	.section	.nv.global,"aw",@nobits
	.align	4
.nv.global:
	.type		d_binCoef,@object
	.size		d_binCoef,(.L_18 - d_binCoef)
d_binCoef:
	.zero		16384
.L_18:


//--------------------- .nv.constant0._Z12searchKernelPmPjS0_PhPiS0_P17curandStateXORWOWii --------------------------
	.section	.nv.constant0._Z12searchKernelPmPjS0_PhPiS0_P17curandStateXORWOWii,"a",@progbits
	.sectionflags	@""
	.align	4
.nv.constant0._Z12searchKernelPmPjS0_PhPiS0_P17curandStateXORWOWii:
	.zero		960


//--------------------- .nv.constant0._Z13initSolutionsPmPjS0_PhPiS0_P17curandStateXORWOWi --------------------------
	.section	.nv.constant0._Z13initSolutionsPmPjS0_PhPiS0_P17curandStateXORWOWi,"a",@progbits
	.sectionflags	@""
	.align	4
.nv.constant0._Z13initSolutionsPmPjS0_PhPiS0_P17curandStateXORWOWi:
	.zero		956


//--------------------- .nv.constant0._Z14initRandStatesP17curandStateXORWOWmi --------------------------
	.section	.nv.constant0._Z14initRandStatesP17curandStateXORWOWmi,"a",@progbits
	.sectionflags	@""
	.align	4
.nv.constant0._Z14initRandStatesP17curandStateXORWOWmi:
	.zero		916


//--------------------- SYMBOLS --------------------------

	.type		.nv.reservedSmem.offset0,@object
	.size		.nv.reservedSmem.offset0,0x4
